//
// Generated by NVIDIA NVVM Compiler
//
// Compiler Build ID: CL-36424714
// Cuda compilation tools, release 13.0, V13.0.88
// Based on NVVM 20.0.0
//

.version 9.0
.target sm_100
.address_size 64

	// .globl	_Z17TraceTable_kernelPsPiiiiiiiiS0_S0_S0_S0_i
.extern .func  (.param .b64 func_retval0) malloc
(
	.param .b64 malloc_param_0
)
;
.extern .func  (.param .b32 func_retval0) vprintf
(
	.param .b64 vprintf_param_0,
	.param .b64 vprintf_param_1
)
;
.extern .func free
(
	.param .b64 free_param_0
)
;
// _ZZ17TraceTable_kernelPsPiiiiiiiiS0_S0_S0_S0_iE6s_in_i has been demoted
// _ZZ17TraceTable_kernelPsPiiiiiiiiS0_S0_S0_S0_iE9s_s0Table has been demoted
// _ZZ22TraceTable_kernel_fastPsPiiiiiiiS0_S0_S0_S0_iE6s_in_i has been demoted
// _ZZ22TraceTable_kernel_fastPsPiiiiiiiS0_S0_S0_S0_iE9s_s0Table has been demoted
.global .align 1 .b8 $str[5] = {63, 63, 63, 10};

.visible .entry _Z17TraceTable_kernelPsPiiiiiiiiS0_S0_S0_S0_i(
	.param .u64 .ptr .align 1 _Z17TraceTable_kernelPsPiiiiiiiiS0_S0_S0_S0_i_param_0,
	.param .u64 .ptr .align 1 _Z17TraceTable_kernelPsPiiiiiiiiS0_S0_S0_S0_i_param_1,
	.param .u32 _Z17TraceTable_kernelPsPiiiiiiiiS0_S0_S0_S0_i_param_2,
	.param .u32 _Z17TraceTable_kernelPsPiiiiiiiiS0_S0_S0_S0_i_param_3,
	.param .u32 _Z17TraceTable_kernelPsPiiiiiiiiS0_S0_S0_S0_i_param_4,
	.param .u32 _Z17TraceTable_kernelPsPiiiiiiiiS0_S0_S0_S0_i_param_5,
	.param .u32 _Z17TraceTable_kernelPsPiiiiiiiiS0_S0_S0_S0_i_param_6,
	.param .u32 _Z17TraceTable_kernelPsPiiiiiiiiS0_S0_S0_S0_i_param_7,
	.param .u32 _Z17TraceTable_kernelPsPiiiiiiiiS0_S0_S0_S0_i_param_8,
	.param .u64 .ptr .align 1 _Z17TraceTable_kernelPsPiiiiiiiiS0_S0_S0_S0_i_param_9,
	.param .u64 .ptr .align 1 _Z17TraceTable_kernelPsPiiiiiiiiS0_S0_S0_S0_i_param_10,
	.param .u64 .ptr .align 1 _Z17TraceTable_kernelPsPiiiiiiiiS0_S0_S0_S0_i_param_11,
	.param .u64 .ptr .align 1 _Z17TraceTable_kernelPsPiiiiiiiiS0_S0_S0_S0_i_param_12,
	.param .u32 _Z17TraceTable_kernelPsPiiiiiiiiS0_S0_S0_S0_i_param_13
)
{
	.reg .pred 	%p<454>;
	.reg .b16 	%rs<537>;
	.reg .b32 	%r<952>;
	.reg .b64 	%rd<579>;
	// demoted variable
	.shared .align 4 .b8 _ZZ17TraceTable_kernelPsPiiiiiiiiS0_S0_S0_S0_iE6s_in_i[4608];
	// demoted variable
	.shared .align 4 .b8 _ZZ17TraceTable_kernelPsPiiiiiiiiS0_S0_S0_S0_iE9s_s0Table[1024];
	ld.param.u64 	%rd97, [_Z17TraceTable_kernelPsPiiiiiiiiS0_S0_S0_S0_i_param_0];
	ld.param.u32 	%r301, [_Z17TraceTable_kernelPsPiiiiiiiiS0_S0_S0_S0_i_param_4];
	ld.param.u32 	%r302, [_Z17TraceTable_kernelPsPiiiiiiiiS0_S0_S0_S0_i_param_5];
	ld.param.u64 	%rd98, [_Z17TraceTable_kernelPsPiiiiiiiiS0_S0_S0_S0_i_param_10];
	ld.param.u64 	%rd99, [_Z17TraceTable_kernelPsPiiiiiiiiS0_S0_S0_S0_i_param_11];
	ld.param.u32 	%r305, [_Z17TraceTable_kernelPsPiiiiiiiiS0_S0_S0_S0_i_param_13];
	cvta.to.global.u64 	%rd1, %rd97;
	cvta.to.global.u64 	%rd2, %rd99;
	cvta.to.global.u64 	%rd3, %rd98;
	mov.u32 	%r1, %tid.x;
	mov.u32 	%r306, %ctaid.y;
	mov.u32 	%r307, %nctaid.x;
	mov.u32 	%r308, %ctaid.x;
	mad.lo.s32 	%r2, %r306, %r307, %r308;
	mul.wide.s32 	%rd4, %r305, 2;
	setp.lt.s32 	%p1, %r305, 1;
	add.s32 	%r3, %r305, -1;
	and.b32  	%r4, %r305, 15;
	and.b32  	%r5, %r305, 7;
	{ // callseq 0, 0
	.param .b64 param0;
	st.param.b64 	[param0], %rd4;
	.param .b64 retval0;
	call.uni (retval0), 
	malloc, 
	(
	param0
	);
	ld.param.b64 	%rd100, [retval0];
	} // callseq 0
	@%p1 bra 	$L__BB0_14;
	setp.lt.u32 	%p2, %r3, 15;
	mov.b32 	%r850, 0;
	@%p2 bra 	$L__BB0_4;
	and.b32  	%r850, %r305, 2147483632;
	neg.s32 	%r848, %r850;
	add.s64 	%rd571, %rd100, 16;
$L__BB0_3:
	.pragma "nounroll";
	mov.b16 	%rs361, -1;
	st.u16 	[%rd571+-16], %rs361;
	st.u16 	[%rd571+-14], %rs361;
	st.u16 	[%rd571+-12], %rs361;
	st.u16 	[%rd571+-10], %rs361;
	st.u16 	[%rd571+-8], %rs361;
	st.u16 	[%rd571+-6], %rs361;
	st.u16 	[%rd571+-4], %rs361;
	st.u16 	[%rd571+-2], %rs361;
	st.u16 	[%rd571], %rs361;
	st.u16 	[%rd571+2], %rs361;
	st.u16 	[%rd571+4], %rs361;
	st.u16 	[%rd571+6], %rs361;
	st.u16 	[%rd571+8], %rs361;
	st.u16 	[%rd571+10], %rs361;
	st.u16 	[%rd571+12], %rs361;
	st.u16 	[%rd571+14], %rs361;
	add.s32 	%r848, %r848, 16;
	add.s64 	%rd571, %rd571, 32;
	setp.ne.s32 	%p3, %r848, 0;
	@%p3 bra 	$L__BB0_3;
$L__BB0_4:
	setp.eq.s32 	%p4, %r4, 0;
	@%p4 bra 	$L__BB0_14;
	setp.lt.u32 	%p5, %r4, 8;
	@%p5 bra 	$L__BB0_7;
	mul.wide.u32 	%rd101, %r850, 2;
	add.s64 	%rd102, %rd100, %rd101;
	mov.b16 	%rs362, -1;
	st.u16 	[%rd102], %rs362;
	st.u16 	[%rd102+2], %rs362;
	st.u16 	[%rd102+4], %rs362;
	st.u16 	[%rd102+6], %rs362;
	st.u16 	[%rd102+8], %rs362;
	st.u16 	[%rd102+10], %rs362;
	st.u16 	[%rd102+12], %rs362;
	st.u16 	[%rd102+14], %rs362;
	add.s32 	%r850, %r850, 8;
$L__BB0_7:
	setp.eq.s32 	%p6, %r5, 0;
	@%p6 bra 	$L__BB0_14;
	and.b32  	%r13, %r305, 3;
	setp.lt.u32 	%p7, %r5, 4;
	@%p7 bra 	$L__BB0_10;
	mul.wide.u32 	%rd103, %r850, 2;
	add.s64 	%rd104, %rd100, %rd103;
	mov.b16 	%rs363, -1;
	st.u16 	[%rd104], %rs363;
	st.u16 	[%rd104+2], %rs363;
	st.u16 	[%rd104+4], %rs363;
	st.u16 	[%rd104+6], %rs363;
	add.s32 	%r850, %r850, 4;
$L__BB0_10:
	setp.eq.s32 	%p8, %r13, 0;
	@%p8 bra 	$L__BB0_14;
	mul.wide.u32 	%rd105, %r850, 2;
	add.s64 	%rd9, %rd100, %rd105;
	mov.b16 	%rs364, -1;
	st.u16 	[%rd9], %rs364;
	setp.eq.s32 	%p9, %r13, 1;
	@%p9 bra 	$L__BB0_14;
	mov.b16 	%rs365, -1;
	st.u16 	[%rd9+2], %rs365;
	setp.eq.s32 	%p10, %r13, 2;
	@%p10 bra 	$L__BB0_14;
	mov.b16 	%rs366, -1;
	st.u16 	[%rd9+4], %rs366;
$L__BB0_14:
	setp.lt.s32 	%p11, %r305, 1;
	{ // callseq 1, 0
	.param .b64 param0;
	st.param.b64 	[param0], %rd4;
	.param .b64 retval0;
	call.uni (retval0), 
	malloc, 
	(
	param0
	);
	ld.param.b64 	%rd106, [retval0];
	} // callseq 1
	@%p11 bra 	$L__BB0_28;
	setp.lt.u32 	%p12, %r3, 15;
	mov.b32 	%r854, 0;
	@%p12 bra 	$L__BB0_18;
	and.b32  	%r854, %r305, 2147483632;
	neg.s32 	%r852, %r854;
	add.s64 	%rd572, %rd106, 16;
$L__BB0_17:
	.pragma "nounroll";
	mov.b16 	%rs367, -1;
	st.u16 	[%rd572+-16], %rs367;
	st.u16 	[%rd572+-14], %rs367;
	st.u16 	[%rd572+-12], %rs367;
	st.u16 	[%rd572+-10], %rs367;
	st.u16 	[%rd572+-8], %rs367;
	st.u16 	[%rd572+-6], %rs367;
	st.u16 	[%rd572+-4], %rs367;
	st.u16 	[%rd572+-2], %rs367;
	st.u16 	[%rd572], %rs367;
	st.u16 	[%rd572+2], %rs367;
	st.u16 	[%rd572+4], %rs367;
	st.u16 	[%rd572+6], %rs367;
	st.u16 	[%rd572+8], %rs367;
	st.u16 	[%rd572+10], %rs367;
	st.u16 	[%rd572+12], %rs367;
	st.u16 	[%rd572+14], %rs367;
	add.s32 	%r852, %r852, 16;
	add.s64 	%rd572, %rd572, 32;
	setp.ne.s32 	%p13, %r852, 0;
	@%p13 bra 	$L__BB0_17;
$L__BB0_18:
	setp.eq.s32 	%p14, %r4, 0;
	@%p14 bra 	$L__BB0_28;
	setp.lt.u32 	%p15, %r4, 8;
	@%p15 bra 	$L__BB0_21;
	mul.wide.u32 	%rd107, %r854, 2;
	add.s64 	%rd108, %rd106, %rd107;
	mov.b16 	%rs368, -1;
	st.u16 	[%rd108], %rs368;
	st.u16 	[%rd108+2], %rs368;
	st.u16 	[%rd108+4], %rs368;
	st.u16 	[%rd108+6], %rs368;
	st.u16 	[%rd108+8], %rs368;
	st.u16 	[%rd108+10], %rs368;
	st.u16 	[%rd108+12], %rs368;
	st.u16 	[%rd108+14], %rs368;
	add.s32 	%r854, %r854, 8;
$L__BB0_21:
	setp.eq.s32 	%p16, %r5, 0;
	@%p16 bra 	$L__BB0_28;
	and.b32  	%r23, %r305, 3;
	setp.lt.u32 	%p17, %r5, 4;
	@%p17 bra 	$L__BB0_24;
	mul.wide.u32 	%rd109, %r854, 2;
	add.s64 	%rd110, %rd106, %rd109;
	mov.b16 	%rs369, -1;
	st.u16 	[%rd110], %rs369;
	st.u16 	[%rd110+2], %rs369;
	st.u16 	[%rd110+4], %rs369;
	st.u16 	[%rd110+6], %rs369;
	add.s32 	%r854, %r854, 4;
$L__BB0_24:
	setp.eq.s32 	%p18, %r23, 0;
	@%p18 bra 	$L__BB0_28;
	mul.wide.u32 	%rd111, %r854, 2;
	add.s64 	%rd14, %rd106, %rd111;
	mov.b16 	%rs370, -1;
	st.u16 	[%rd14], %rs370;
	setp.eq.s32 	%p19, %r23, 1;
	@%p19 bra 	$L__BB0_28;
	mov.b16 	%rs371, -1;
	st.u16 	[%rd14+2], %rs371;
	setp.eq.s32 	%p20, %r23, 2;
	@%p20 bra 	$L__BB0_28;
	mov.b16 	%rs372, -1;
	st.u16 	[%rd14+4], %rs372;
$L__BB0_28:
	setp.lt.s32 	%p21, %r305, 1;
	{ // callseq 2, 0
	.param .b64 param0;
	st.param.b64 	[param0], %rd4;
	.param .b64 retval0;
	call.uni (retval0), 
	malloc, 
	(
	param0
	);
	ld.param.b64 	%rd112, [retval0];
	} // callseq 2
	@%p21 bra 	$L__BB0_42;
	setp.lt.u32 	%p22, %r3, 15;
	mov.b32 	%r858, 0;
	@%p22 bra 	$L__BB0_32;
	and.b32  	%r858, %r305, 2147483632;
	neg.s32 	%r856, %r858;
	add.s64 	%rd573, %rd112, 16;
$L__BB0_31:
	.pragma "nounroll";
	mov.b16 	%rs373, -1;
	st.u16 	[%rd573+-16], %rs373;
	st.u16 	[%rd573+-14], %rs373;
	st.u16 	[%rd573+-12], %rs373;
	st.u16 	[%rd573+-10], %rs373;
	st.u16 	[%rd573+-8], %rs373;
	st.u16 	[%rd573+-6], %rs373;
	st.u16 	[%rd573+-4], %rs373;
	st.u16 	[%rd573+-2], %rs373;
	st.u16 	[%rd573], %rs373;
	st.u16 	[%rd573+2], %rs373;
	st.u16 	[%rd573+4], %rs373;
	st.u16 	[%rd573+6], %rs373;
	st.u16 	[%rd573+8], %rs373;
	st.u16 	[%rd573+10], %rs373;
	st.u16 	[%rd573+12], %rs373;
	st.u16 	[%rd573+14], %rs373;
	add.s32 	%r856, %r856, 16;
	add.s64 	%rd573, %rd573, 32;
	setp.ne.s32 	%p23, %r856, 0;
	@%p23 bra 	$L__BB0_31;
$L__BB0_32:
	setp.eq.s32 	%p24, %r4, 0;
	@%p24 bra 	$L__BB0_42;
	setp.lt.u32 	%p25, %r4, 8;
	@%p25 bra 	$L__BB0_35;
	mul.wide.u32 	%rd113, %r858, 2;
	add.s64 	%rd114, %rd112, %rd113;
	mov.b16 	%rs374, -1;
	st.u16 	[%rd114], %rs374;
	st.u16 	[%rd114+2], %rs374;
	st.u16 	[%rd114+4], %rs374;
	st.u16 	[%rd114+6], %rs374;
	st.u16 	[%rd114+8], %rs374;
	st.u16 	[%rd114+10], %rs374;
	st.u16 	[%rd114+12], %rs374;
	st.u16 	[%rd114+14], %rs374;
	add.s32 	%r858, %r858, 8;
$L__BB0_35:
	setp.eq.s32 	%p26, %r5, 0;
	@%p26 bra 	$L__BB0_42;
	and.b32  	%r33, %r305, 3;
	setp.lt.u32 	%p27, %r5, 4;
	@%p27 bra 	$L__BB0_38;
	mul.wide.u32 	%rd115, %r858, 2;
	add.s64 	%rd116, %rd112, %rd115;
	mov.b16 	%rs375, -1;
	st.u16 	[%rd116], %rs375;
	st.u16 	[%rd116+2], %rs375;
	st.u16 	[%rd116+4], %rs375;
	st.u16 	[%rd116+6], %rs375;
	add.s32 	%r858, %r858, 4;
$L__BB0_38:
	setp.eq.s32 	%p28, %r33, 0;
	@%p28 bra 	$L__BB0_42;
	mul.wide.u32 	%rd117, %r858, 2;
	add.s64 	%rd19, %rd112, %rd117;
	mov.b16 	%rs376, -1;
	st.u16 	[%rd19], %rs376;
	setp.eq.s32 	%p29, %r33, 1;
	@%p29 bra 	$L__BB0_42;
	mov.b16 	%rs377, -1;
	st.u16 	[%rd19+2], %rs377;
	setp.eq.s32 	%p30, %r33, 2;
	@%p30 bra 	$L__BB0_42;
	mov.b16 	%rs378, -1;
	st.u16 	[%rd19+4], %rs378;
$L__BB0_42:
	setp.lt.s32 	%p31, %r305, 1;
	{ // callseq 3, 0
	.param .b64 param0;
	st.param.b64 	[param0], %rd4;
	.param .b64 retval0;
	call.uni (retval0), 
	malloc, 
	(
	param0
	);
	ld.param.b64 	%rd118, [retval0];
	} // callseq 3
	@%p31 bra 	$L__BB0_56;
	setp.lt.u32 	%p32, %r3, 15;
	mov.b32 	%r862, 0;
	@%p32 bra 	$L__BB0_46;
	and.b32  	%r862, %r305, 2147483632;
	neg.s32 	%r860, %r862;
	add.s64 	%rd574, %rd118, 16;
$L__BB0_45:
	.pragma "nounroll";
	mov.b16 	%rs379, -1;
	st.u16 	[%rd574+-16], %rs379;
	st.u16 	[%rd574+-14], %rs379;
	st.u16 	[%rd574+-12], %rs379;
	st.u16 	[%rd574+-10], %rs379;
	st.u16 	[%rd574+-8], %rs379;
	st.u16 	[%rd574+-6], %rs379;
	st.u16 	[%rd574+-4], %rs379;
	st.u16 	[%rd574+-2], %rs379;
	st.u16 	[%rd574], %rs379;
	st.u16 	[%rd574+2], %rs379;
	st.u16 	[%rd574+4], %rs379;
	st.u16 	[%rd574+6], %rs379;
	st.u16 	[%rd574+8], %rs379;
	st.u16 	[%rd574+10], %rs379;
	st.u16 	[%rd574+12], %rs379;
	st.u16 	[%rd574+14], %rs379;
	add.s32 	%r860, %r860, 16;
	add.s64 	%rd574, %rd574, 32;
	setp.ne.s32 	%p33, %r860, 0;
	@%p33 bra 	$L__BB0_45;
$L__BB0_46:
	setp.eq.s32 	%p34, %r4, 0;
	@%p34 bra 	$L__BB0_56;
	setp.lt.u32 	%p35, %r4, 8;
	@%p35 bra 	$L__BB0_49;
	mul.wide.u32 	%rd119, %r862, 2;
	add.s64 	%rd120, %rd118, %rd119;
	mov.b16 	%rs380, -1;
	st.u16 	[%rd120], %rs380;
	st.u16 	[%rd120+2], %rs380;
	st.u16 	[%rd120+4], %rs380;
	st.u16 	[%rd120+6], %rs380;
	st.u16 	[%rd120+8], %rs380;
	st.u16 	[%rd120+10], %rs380;
	st.u16 	[%rd120+12], %rs380;
	st.u16 	[%rd120+14], %rs380;
	add.s32 	%r862, %r862, 8;
$L__BB0_49:
	setp.eq.s32 	%p36, %r5, 0;
	@%p36 bra 	$L__BB0_56;
	and.b32  	%r43, %r305, 3;
	setp.lt.u32 	%p37, %r5, 4;
	@%p37 bra 	$L__BB0_52;
	mul.wide.u32 	%rd121, %r862, 2;
	add.s64 	%rd122, %rd118, %rd121;
	mov.b16 	%rs381, -1;
	st.u16 	[%rd122], %rs381;
	st.u16 	[%rd122+2], %rs381;
	st.u16 	[%rd122+4], %rs381;
	st.u16 	[%rd122+6], %rs381;
	add.s32 	%r862, %r862, 4;
$L__BB0_52:
	setp.eq.s32 	%p38, %r43, 0;
	@%p38 bra 	$L__BB0_56;
	mul.wide.u32 	%rd123, %r862, 2;
	add.s64 	%rd24, %rd118, %rd123;
	mov.b16 	%rs382, -1;
	st.u16 	[%rd24], %rs382;
	setp.eq.s32 	%p39, %r43, 1;
	@%p39 bra 	$L__BB0_56;
	mov.b16 	%rs383, -1;
	st.u16 	[%rd24+2], %rs383;
	setp.eq.s32 	%p40, %r43, 2;
	@%p40 bra 	$L__BB0_56;
	mov.b16 	%rs384, -1;
	st.u16 	[%rd24+4], %rs384;
$L__BB0_56:
	setp.lt.s32 	%p41, %r305, 1;
	{ // callseq 4, 0
	.param .b64 param0;
	st.param.b64 	[param0], %rd4;
	.param .b64 retval0;
	call.uni (retval0), 
	malloc, 
	(
	param0
	);
	ld.param.b64 	%rd124, [retval0];
	} // callseq 4
	@%p41 bra 	$L__BB0_70;
	setp.lt.u32 	%p42, %r3, 15;
	mov.b32 	%r866, 0;
	@%p42 bra 	$L__BB0_60;
	and.b32  	%r866, %r305, 2147483632;
	neg.s32 	%r864, %r866;
	add.s64 	%rd575, %rd124, 16;
$L__BB0_59:
	.pragma "nounroll";
	mov.b16 	%rs385, -1;
	st.u16 	[%rd575+-16], %rs385;
	st.u16 	[%rd575+-14], %rs385;
	st.u16 	[%rd575+-12], %rs385;
	st.u16 	[%rd575+-10], %rs385;
	st.u16 	[%rd575+-8], %rs385;
	st.u16 	[%rd575+-6], %rs385;
	st.u16 	[%rd575+-4], %rs385;
	st.u16 	[%rd575+-2], %rs385;
	st.u16 	[%rd575], %rs385;
	st.u16 	[%rd575+2], %rs385;
	st.u16 	[%rd575+4], %rs385;
	st.u16 	[%rd575+6], %rs385;
	st.u16 	[%rd575+8], %rs385;
	st.u16 	[%rd575+10], %rs385;
	st.u16 	[%rd575+12], %rs385;
	st.u16 	[%rd575+14], %rs385;
	add.s32 	%r864, %r864, 16;
	add.s64 	%rd575, %rd575, 32;
	setp.ne.s32 	%p43, %r864, 0;
	@%p43 bra 	$L__BB0_59;
$L__BB0_60:
	setp.eq.s32 	%p44, %r4, 0;
	@%p44 bra 	$L__BB0_70;
	setp.lt.u32 	%p45, %r4, 8;
	@%p45 bra 	$L__BB0_63;
	mul.wide.u32 	%rd125, %r866, 2;
	add.s64 	%rd126, %rd124, %rd125;
	mov.b16 	%rs386, -1;
	st.u16 	[%rd126], %rs386;
	st.u16 	[%rd126+2], %rs386;
	st.u16 	[%rd126+4], %rs386;
	st.u16 	[%rd126+6], %rs386;
	st.u16 	[%rd126+8], %rs386;
	st.u16 	[%rd126+10], %rs386;
	st.u16 	[%rd126+12], %rs386;
	st.u16 	[%rd126+14], %rs386;
	add.s32 	%r866, %r866, 8;
$L__BB0_63:
	setp.eq.s32 	%p46, %r5, 0;
	@%p46 bra 	$L__BB0_70;
	and.b32  	%r53, %r305, 3;
	setp.lt.u32 	%p47, %r5, 4;
	@%p47 bra 	$L__BB0_66;
	mul.wide.u32 	%rd127, %r866, 2;
	add.s64 	%rd128, %rd124, %rd127;
	mov.b16 	%rs387, -1;
	st.u16 	[%rd128], %rs387;
	st.u16 	[%rd128+2], %rs387;
	st.u16 	[%rd128+4], %rs387;
	st.u16 	[%rd128+6], %rs387;
	add.s32 	%r866, %r866, 4;
$L__BB0_66:
	setp.eq.s32 	%p48, %r53, 0;
	@%p48 bra 	$L__BB0_70;
	mul.wide.u32 	%rd129, %r866, 2;
	add.s64 	%rd29, %rd124, %rd129;
	mov.b16 	%rs388, -1;
	st.u16 	[%rd29], %rs388;
	setp.eq.s32 	%p49, %r53, 1;
	@%p49 bra 	$L__BB0_70;
	mov.b16 	%rs389, -1;
	st.u16 	[%rd29+2], %rs389;
	setp.eq.s32 	%p50, %r53, 2;
	@%p50 bra 	$L__BB0_70;
	mov.b16 	%rs390, -1;
	st.u16 	[%rd29+4], %rs390;
$L__BB0_70:
	{ // callseq 5, 0
	.param .b64 param0;
	st.param.b64 	[param0], %rd4;
	.param .b64 retval0;
	call.uni (retval0), 
	malloc, 
	(
	param0
	);
	ld.param.b64 	%rd130, [retval0];
	} // callseq 5
	@%p41 bra 	$L__BB0_84;
	setp.lt.u32 	%p52, %r3, 15;
	mov.b32 	%r870, 0;
	@%p52 bra 	$L__BB0_74;
	and.b32  	%r870, %r305, 2147483632;
	neg.s32 	%r868, %r870;
	add.s64 	%rd576, %rd130, 16;
$L__BB0_73:
	.pragma "nounroll";
	mov.b16 	%rs391, -1;
	st.u16 	[%rd576+-16], %rs391;
	st.u16 	[%rd576+-14], %rs391;
	st.u16 	[%rd576+-12], %rs391;
	st.u16 	[%rd576+-10], %rs391;
	st.u16 	[%rd576+-8], %rs391;
	st.u16 	[%rd576+-6], %rs391;
	st.u16 	[%rd576+-4], %rs391;
	st.u16 	[%rd576+-2], %rs391;
	st.u16 	[%rd576], %rs391;
	st.u16 	[%rd576+2], %rs391;
	st.u16 	[%rd576+4], %rs391;
	st.u16 	[%rd576+6], %rs391;
	st.u16 	[%rd576+8], %rs391;
	st.u16 	[%rd576+10], %rs391;
	st.u16 	[%rd576+12], %rs391;
	st.u16 	[%rd576+14], %rs391;
	add.s32 	%r868, %r868, 16;
	add.s64 	%rd576, %rd576, 32;
	setp.ne.s32 	%p53, %r868, 0;
	@%p53 bra 	$L__BB0_73;
$L__BB0_74:
	setp.eq.s32 	%p54, %r4, 0;
	@%p54 bra 	$L__BB0_84;
	setp.lt.u32 	%p55, %r4, 8;
	@%p55 bra 	$L__BB0_77;
	mul.wide.u32 	%rd131, %r870, 2;
	add.s64 	%rd132, %rd130, %rd131;
	mov.b16 	%rs392, -1;
	st.u16 	[%rd132], %rs392;
	st.u16 	[%rd132+2], %rs392;
	st.u16 	[%rd132+4], %rs392;
	st.u16 	[%rd132+6], %rs392;
	st.u16 	[%rd132+8], %rs392;
	st.u16 	[%rd132+10], %rs392;
	st.u16 	[%rd132+12], %rs392;
	st.u16 	[%rd132+14], %rs392;
	add.s32 	%r870, %r870, 8;
$L__BB0_77:
	setp.eq.s32 	%p56, %r5, 0;
	@%p56 bra 	$L__BB0_84;
	setp.lt.u32 	%p57, %r5, 4;
	@%p57 bra 	$L__BB0_80;
	mul.wide.u32 	%rd133, %r870, 2;
	add.s64 	%rd134, %rd130, %rd133;
	mov.b16 	%rs393, -1;
	st.u16 	[%rd134], %rs393;
	st.u16 	[%rd134+2], %rs393;
	st.u16 	[%rd134+4], %rs393;
	st.u16 	[%rd134+6], %rs393;
	add.s32 	%r870, %r870, 4;
$L__BB0_80:
	and.b32  	%r65, %r305, 3;
	setp.eq.s32 	%p58, %r65, 0;
	@%p58 bra 	$L__BB0_84;
	mul.wide.u32 	%rd135, %r870, 2;
	add.s64 	%rd34, %rd130, %rd135;
	mov.b16 	%rs394, -1;
	st.u16 	[%rd34], %rs394;
	setp.eq.s32 	%p59, %r65, 1;
	@%p59 bra 	$L__BB0_84;
	mov.b16 	%rs395, -1;
	st.u16 	[%rd34+2], %rs395;
	setp.eq.s32 	%p60, %r65, 2;
	@%p60 bra 	$L__BB0_84;
	mov.b16 	%rs396, -1;
	st.u16 	[%rd34+4], %rs396;
$L__BB0_84:
	{ // callseq 6, 0
	.param .b64 param0;
	st.param.b64 	[param0], %rd4;
	.param .b64 retval0;
	call.uni (retval0), 
	malloc, 
	(
	param0
	);
	ld.param.b64 	%rd136, [retval0];
	} // callseq 6
	@%p41 bra 	$L__BB0_98;
	setp.lt.u32 	%p62, %r3, 15;
	mov.b32 	%r874, 0;
	@%p62 bra 	$L__BB0_88;
	and.b32  	%r874, %r305, 2147483632;
	neg.s32 	%r872, %r874;
	add.s64 	%rd577, %rd136, 16;
$L__BB0_87:
	.pragma "nounroll";
	mov.b16 	%rs397, -1;
	st.u16 	[%rd577+-16], %rs397;
	st.u16 	[%rd577+-14], %rs397;
	st.u16 	[%rd577+-12], %rs397;
	st.u16 	[%rd577+-10], %rs397;
	st.u16 	[%rd577+-8], %rs397;
	st.u16 	[%rd577+-6], %rs397;
	st.u16 	[%rd577+-4], %rs397;
	st.u16 	[%rd577+-2], %rs397;
	st.u16 	[%rd577], %rs397;
	st.u16 	[%rd577+2], %rs397;
	st.u16 	[%rd577+4], %rs397;
	st.u16 	[%rd577+6], %rs397;
	st.u16 	[%rd577+8], %rs397;
	st.u16 	[%rd577+10], %rs397;
	st.u16 	[%rd577+12], %rs397;
	st.u16 	[%rd577+14], %rs397;
	add.s32 	%r872, %r872, 16;
	add.s64 	%rd577, %rd577, 32;
	setp.ne.s32 	%p63, %r872, 0;
	@%p63 bra 	$L__BB0_87;
$L__BB0_88:
	setp.eq.s32 	%p64, %r4, 0;
	@%p64 bra 	$L__BB0_98;
	setp.lt.u32 	%p65, %r4, 8;
	@%p65 bra 	$L__BB0_91;
	mul.wide.u32 	%rd137, %r874, 2;
	add.s64 	%rd138, %rd136, %rd137;
	mov.b16 	%rs398, -1;
	st.u16 	[%rd138], %rs398;
	st.u16 	[%rd138+2], %rs398;
	st.u16 	[%rd138+4], %rs398;
	st.u16 	[%rd138+6], %rs398;
	st.u16 	[%rd138+8], %rs398;
	st.u16 	[%rd138+10], %rs398;
	st.u16 	[%rd138+12], %rs398;
	st.u16 	[%rd138+14], %rs398;
	add.s32 	%r874, %r874, 8;
$L__BB0_91:
	setp.eq.s32 	%p66, %r5, 0;
	@%p66 bra 	$L__BB0_98;
	setp.lt.u32 	%p67, %r5, 4;
	@%p67 bra 	$L__BB0_94;
	mul.wide.u32 	%rd139, %r874, 2;
	add.s64 	%rd140, %rd136, %rd139;
	mov.b16 	%rs399, -1;
	st.u16 	[%rd140], %rs399;
	st.u16 	[%rd140+2], %rs399;
	st.u16 	[%rd140+4], %rs399;
	st.u16 	[%rd140+6], %rs399;
	add.s32 	%r874, %r874, 4;
$L__BB0_94:
	and.b32  	%r318, %r305, 3;
	setp.eq.s32 	%p68, %r318, 0;
	@%p68 bra 	$L__BB0_98;
	mul.wide.u32 	%rd141, %r874, 2;
	add.s64 	%rd39, %rd136, %rd141;
	mov.b16 	%rs400, -1;
	st.u16 	[%rd39], %rs400;
	and.b32  	%r319, %r305, 3;
	setp.eq.s32 	%p69, %r319, 1;
	@%p69 bra 	$L__BB0_98;
	mov.b16 	%rs401, -1;
	st.u16 	[%rd39+2], %rs401;
	and.b32  	%r320, %r305, 3;
	setp.eq.s32 	%p70, %r320, 2;
	@%p70 bra 	$L__BB0_98;
	mov.b16 	%rs402, -1;
	st.u16 	[%rd39+4], %rs402;
$L__BB0_98:
	{ // callseq 7, 0
	.param .b64 param0;
	st.param.b64 	[param0], %rd4;
	.param .b64 retval0;
	call.uni (retval0), 
	malloc, 
	(
	param0
	);
	ld.param.b64 	%rd142, [retval0];
	} // callseq 7
	@%p41 bra 	$L__BB0_112;
	setp.lt.u32 	%p72, %r3, 15;
	mov.b32 	%r878, 0;
	@%p72 bra 	$L__BB0_102;
	and.b32  	%r878, %r305, 2147483632;
	neg.s32 	%r876, %r878;
	add.s64 	%rd578, %rd142, 16;
$L__BB0_101:
	.pragma "nounroll";
	mov.b16 	%rs403, -1;
	st.u16 	[%rd578+-16], %rs403;
	st.u16 	[%rd578+-14], %rs403;
	st.u16 	[%rd578+-12], %rs403;
	st.u16 	[%rd578+-10], %rs403;
	st.u16 	[%rd578+-8], %rs403;
	st.u16 	[%rd578+-6], %rs403;
	st.u16 	[%rd578+-4], %rs403;
	st.u16 	[%rd578+-2], %rs403;
	st.u16 	[%rd578], %rs403;
	st.u16 	[%rd578+2], %rs403;
	st.u16 	[%rd578+4], %rs403;
	st.u16 	[%rd578+6], %rs403;
	st.u16 	[%rd578+8], %rs403;
	st.u16 	[%rd578+10], %rs403;
	st.u16 	[%rd578+12], %rs403;
	st.u16 	[%rd578+14], %rs403;
	add.s32 	%r876, %r876, 16;
	add.s64 	%rd578, %rd578, 32;
	setp.ne.s32 	%p73, %r876, 0;
	@%p73 bra 	$L__BB0_101;
$L__BB0_102:
	setp.eq.s32 	%p74, %r4, 0;
	@%p74 bra 	$L__BB0_112;
	setp.lt.u32 	%p75, %r4, 8;
	@%p75 bra 	$L__BB0_105;
	mul.wide.u32 	%rd143, %r878, 2;
	add.s64 	%rd144, %rd142, %rd143;
	mov.b16 	%rs404, -1;
	st.u16 	[%rd144], %rs404;
	st.u16 	[%rd144+2], %rs404;
	st.u16 	[%rd144+4], %rs404;
	st.u16 	[%rd144+6], %rs404;
	st.u16 	[%rd144+8], %rs404;
	st.u16 	[%rd144+10], %rs404;
	st.u16 	[%rd144+12], %rs404;
	st.u16 	[%rd144+14], %rs404;
	add.s32 	%r878, %r878, 8;
$L__BB0_105:
	setp.eq.s32 	%p76, %r5, 0;
	@%p76 bra 	$L__BB0_112;
	setp.lt.u32 	%p77, %r5, 4;
	@%p77 bra 	$L__BB0_108;
	mul.wide.u32 	%rd145, %r878, 2;
	add.s64 	%rd146, %rd142, %rd145;
	mov.b16 	%rs405, -1;
	st.u16 	[%rd146], %rs405;
	st.u16 	[%rd146+2], %rs405;
	st.u16 	[%rd146+4], %rs405;
	st.u16 	[%rd146+6], %rs405;
	add.s32 	%r878, %r878, 4;
$L__BB0_108:
	and.b32  	%r323, %r305, 3;
	setp.eq.s32 	%p78, %r323, 0;
	@%p78 bra 	$L__BB0_112;
	mul.wide.u32 	%rd147, %r878, 2;
	add.s64 	%rd44, %rd142, %rd147;
	mov.b16 	%rs406, -1;
	st.u16 	[%rd44], %rs406;
	and.b32  	%r324, %r305, 3;
	setp.eq.s32 	%p79, %r324, 1;
	@%p79 bra 	$L__BB0_112;
	mov.b16 	%rs407, -1;
	st.u16 	[%rd44+2], %rs407;
	and.b32  	%r325, %r305, 3;
	setp.eq.s32 	%p80, %r325, 2;
	@%p80 bra 	$L__BB0_112;
	mov.b16 	%rs408, -1;
	st.u16 	[%rd44+4], %rs408;
$L__BB0_112:
	ld.param.u32 	%r845, [_Z17TraceTable_kernelPsPiiiiiiiiS0_S0_S0_S0_i_param_7];
	setp.ge.s32 	%p81, %r2, %r845;
	@%p81 bra 	$L__BB0_887;
	ld.param.u64 	%rd561, [_Z17TraceTable_kernelPsPiiiiiiiiS0_S0_S0_S0_i_param_1];
	shl.b32 	%r326, %r2, 10;
	or.b32  	%r327, %r326, %r1;
	cvta.to.global.u64 	%rd148, %rd561;
	mul.wide.s32 	%rd149, %r327, 4;
	add.s64 	%rd45, %rd148, %rd149;
	ld.global.u32 	%r328, [%rd45];
	shl.b32 	%r329, %r1, 2;
	mov.u32 	%r330, _ZZ17TraceTable_kernelPsPiiiiiiiiS0_S0_S0_S0_iE6s_in_i;
	add.s32 	%r84, %r330, %r329;
	st.shared.u32 	[%r84], %r328;
	setp.gt.u32 	%p82, %r1, 639;
	@%p82 bra 	$L__BB0_118;
	ld.global.u32 	%r331, [%rd45+2048];
	st.shared.u32 	[%r84+2048], %r331;
	setp.gt.u32 	%p83, %r1, 127;
	@%p83 bra 	$L__BB0_116;
	ld.global.u32 	%r332, [%rd45+4096];
	st.shared.u32 	[%r84+4096], %r332;
	bra.uni 	$L__BB0_117;
$L__BB0_116:
	setp.gt.u32 	%p84, %r1, 255;
	@%p84 bra 	$L__BB0_118;
$L__BB0_117:
	ld.param.u64 	%rd562, [_Z17TraceTable_kernelPsPiiiiiiiiS0_S0_S0_S0_i_param_9];
	cvta.to.global.u64 	%rd150, %rd562;
	mul.wide.u32 	%rd151, %r1, 4;
	add.s64 	%rd152, %rd150, %rd151;
	ld.global.u32 	%r333, [%rd152];
	shl.b32 	%r334, %r1, 2;
	mov.u32 	%r335, _ZZ17TraceTable_kernelPsPiiiiiiiiS0_S0_S0_S0_iE9s_s0Table;
	add.s32 	%r336, %r335, %r334;
	st.shared.u32 	[%r336], %r333;
$L__BB0_118:
	ld.param.u32 	%r847, [_Z17TraceTable_kernelPsPiiiiiiiiS0_S0_S0_S0_i_param_8];
	ld.param.u32 	%r846, [_Z17TraceTable_kernelPsPiiiiiiiiS0_S0_S0_S0_i_param_7];
	bar.sync 	0;
	add.s32 	%r337, %r846, -1;
	setp.eq.s32 	%p85, %r2, %r337;
	selp.b32 	%r85, %r847, 4608, %p85;
	mad.lo.s32 	%r86, %r1, -3, %r84;
	ld.shared.u8 	%rs409, [%r86];
	mul.wide.u16 	%r338, %rs409, 4;
	mov.u32 	%r339, _ZZ17TraceTable_kernelPsPiiiiiiiiS0_S0_S0_S0_iE9s_s0Table;
	add.s32 	%r340, %r339, %r338;
	ld.shared.u32 	%r883, [%r340];
	setp.lt.s32 	%p86, %r883, 0;
	@%p86 bra 	$L__BB0_128;
	setp.ge.s32 	%p87, %r883, %r302;
	mov.b32 	%r882, 0;
	@%p87 bra 	$L__BB0_121;
	st.u16 	[%rd100], %r883;
	mov.b32 	%r882, 1;
$L__BB0_121:
	add.s32 	%r881, %r1, 1;
	setp.ge.s32 	%p88, %r881, %r85;
	@%p88 bra 	$L__BB0_128;
	mov.u32 	%r343, _ZZ17TraceTable_kernelPsPiiiiiiiiS0_S0_S0_S0_iE6s_in_i;
$L__BB0_123:
	ld.param.u32 	%r837, [_Z17TraceTable_kernelPsPiiiiiiiiS0_S0_S0_S0_i_param_3];
	add.s32 	%r344, %r343, %r881;
	ld.shared.u8 	%r345, [%r344];
	shl.b32 	%r346, %r883, 8;
	or.b32  	%r347, %r346, %r345;
	shr.s32 	%r93, %r347, %r301;
	mov.b32 	%r348, -1;
	shl.b32 	%r349, %r348, %r301;
	not.b32 	%r350, %r349;
	and.b32  	%r351, %r347, %r350;
	mul.wide.s32 	%rd153, %r93, 4;
	add.s64 	%rd154, %rd3, %rd153;
	ld.global.u32 	%r352, [%rd154];
	add.s32 	%r94, %r351, %r352;
	setp.ge.s32 	%p89, %r94, %r837;
	@%p89 bra 	$L__BB0_128;
	mul.wide.s32 	%rd155, %r94, 4;
	add.s64 	%rd156, %rd2, %rd155;
	ld.global.u32 	%r353, [%rd156];
	and.b32  	%r354, %r353, 32767;
	setp.ne.s32 	%p90, %r354, %r93;
	@%p90 bra 	$L__BB0_128;
	ld.param.u64 	%rd563, [_Z17TraceTable_kernelPsPiiiiiiiiS0_S0_S0_S0_i_param_12];
	cvta.to.global.u64 	%rd157, %rd563;
	mul.wide.s32 	%rd158, %r94, 4;
	add.s64 	%rd159, %rd157, %rd158;
	ld.global.u32 	%r95, [%rd159];
	and.b32  	%r883, %r95, 131071;
	setp.ge.s32 	%p91, %r883, %r302;
	@%p91 bra 	$L__BB0_127;
	mul.wide.s32 	%rd160, %r882, 2;
	add.s64 	%rd161, %rd100, %rd160;
	st.u16 	[%rd161], %r95;
	add.s32 	%r882, %r882, 1;
$L__BB0_127:
	add.s32 	%r881, %r881, 1;
	setp.ne.s32 	%p92, %r881, %r85;
	@%p92 bra 	$L__BB0_123;
$L__BB0_128:
	ld.shared.u8 	%rs410, [%r86+512];
	mul.wide.u16 	%r355, %rs410, 4;
	mov.u32 	%r356, _ZZ17TraceTable_kernelPsPiiiiiiiiS0_S0_S0_S0_iE9s_s0Table;
	add.s32 	%r357, %r356, %r355;
	ld.shared.u32 	%r887, [%r357];
	setp.lt.s32 	%p93, %r887, 0;
	@%p93 bra 	$L__BB0_138;
	setp.ge.s32 	%p94, %r887, %r302;
	mov.b32 	%r886, 0;
	@%p94 bra 	$L__BB0_131;
	st.u16 	[%rd106], %r887;
	mov.b32 	%r886, 1;
$L__BB0_131:
	add.s32 	%r888, %r1, 513;
	setp.ge.s32 	%p95, %r888, %r85;
	@%p95 bra 	$L__BB0_138;
	mov.u32 	%r360, _ZZ17TraceTable_kernelPsPiiiiiiiiS0_S0_S0_S0_iE6s_in_i;
$L__BB0_133:
	ld.param.u32 	%r838, [_Z17TraceTable_kernelPsPiiiiiiiiS0_S0_S0_S0_i_param_3];
	add.s32 	%r361, %r360, %r888;
	ld.shared.u8 	%r362, [%r361];
	shl.b32 	%r363, %r887, 8;
	or.b32  	%r364, %r363, %r362;
	shr.s32 	%r106, %r364, %r301;
	mov.b32 	%r365, -1;
	shl.b32 	%r366, %r365, %r301;
	not.b32 	%r367, %r366;
	and.b32  	%r368, %r364, %r367;
	mul.wide.s32 	%rd162, %r106, 4;
	add.s64 	%rd163, %rd3, %rd162;
	ld.global.u32 	%r369, [%rd163];
	add.s32 	%r107, %r368, %r369;
	setp.ge.s32 	%p96, %r107, %r838;
	@%p96 bra 	$L__BB0_138;
	mul.wide.s32 	%rd164, %r107, 4;
	add.s64 	%rd165, %rd2, %rd164;
	ld.global.u32 	%r370, [%rd165];
	and.b32  	%r371, %r370, 32767;
	setp.ne.s32 	%p97, %r371, %r106;
	@%p97 bra 	$L__BB0_138;
	ld.param.u64 	%rd564, [_Z17TraceTable_kernelPsPiiiiiiiiS0_S0_S0_S0_i_param_12];
	cvta.to.global.u64 	%rd166, %rd564;
	mul.wide.s32 	%rd167, %r107, 4;
	add.s64 	%rd168, %rd166, %rd167;
	ld.global.u32 	%r108, [%rd168];
	and.b32  	%r887, %r108, 131071;
	setp.ge.s32 	%p98, %r887, %r302;
	@%p98 bra 	$L__BB0_137;
	mul.wide.s32 	%rd169, %r886, 2;
	add.s64 	%rd170, %rd106, %rd169;
	st.u16 	[%rd170], %r108;
	add.s32 	%r886, %r886, 1;
$L__BB0_137:
	add.s32 	%r888, %r888, 1;
	setp.ne.s32 	%p99, %r888, %r85;
	@%p99 bra 	$L__BB0_133;
$L__BB0_138:
	ld.shared.u8 	%rs411, [%r86+1024];
	mul.wide.u16 	%r372, %rs411, 4;
	mov.u32 	%r373, _ZZ17TraceTable_kernelPsPiiiiiiiiS0_S0_S0_S0_iE9s_s0Table;
	add.s32 	%r374, %r373, %r372;
	ld.shared.u32 	%r892, [%r374];
	setp.lt.s32 	%p100, %r892, 0;
	@%p100 bra 	$L__BB0_148;
	setp.ge.s32 	%p101, %r892, %r302;
	mov.b32 	%r891, 0;
	@%p101 bra 	$L__BB0_141;
	st.u16 	[%rd112], %r892;
	mov.b32 	%r891, 1;
$L__BB0_141:
	add.s32 	%r893, %r1, 1025;
	setp.ge.s32 	%p102, %r893, %r85;
	@%p102 bra 	$L__BB0_148;
	mov.u32 	%r377, _ZZ17TraceTable_kernelPsPiiiiiiiiS0_S0_S0_S0_iE6s_in_i;
$L__BB0_143:
	ld.param.u32 	%r839, [_Z17TraceTable_kernelPsPiiiiiiiiS0_S0_S0_S0_i_param_3];
	add.s32 	%r378, %r377, %r893;
	ld.shared.u8 	%r379, [%r378];
	shl.b32 	%r380, %r892, 8;
	or.b32  	%r381, %r380, %r379;
	shr.s32 	%r119, %r381, %r301;
	mov.b32 	%r382, -1;
	shl.b32 	%r383, %r382, %r301;
	not.b32 	%r384, %r383;
	and.b32  	%r385, %r381, %r384;
	mul.wide.s32 	%rd171, %r119, 4;
	add.s64 	%rd172, %rd3, %rd171;
	ld.global.u32 	%r386, [%rd172];
	add.s32 	%r120, %r385, %r386;
	setp.ge.s32 	%p103, %r120, %r839;
	@%p103 bra 	$L__BB0_148;
	mul.wide.s32 	%rd173, %r120, 4;
	add.s64 	%rd174, %rd2, %rd173;
	ld.global.u32 	%r387, [%rd174];
	and.b32  	%r388, %r387, 32767;
	setp.ne.s32 	%p104, %r388, %r119;
	@%p104 bra 	$L__BB0_148;
	ld.param.u64 	%rd565, [_Z17TraceTable_kernelPsPiiiiiiiiS0_S0_S0_S0_i_param_12];
	cvta.to.global.u64 	%rd175, %rd565;
	mul.wide.s32 	%rd176, %r120, 4;
	add.s64 	%rd177, %rd175, %rd176;
	ld.global.u32 	%r121, [%rd177];
	and.b32  	%r892, %r121, 131071;
	setp.ge.s32 	%p105, %r892, %r302;
	@%p105 bra 	$L__BB0_147;
	mul.wide.s32 	%rd178, %r891, 2;
	add.s64 	%rd179, %rd112, %rd178;
	st.u16 	[%rd179], %r121;
	add.s32 	%r891, %r891, 1;
$L__BB0_147:
	add.s32 	%r893, %r893, 1;
	setp.ne.s32 	%p106, %r893, %r85;
	@%p106 bra 	$L__BB0_143;
$L__BB0_148:
	ld.shared.u8 	%rs412, [%r86+1536];
	mul.wide.u16 	%r389, %rs412, 4;
	mov.u32 	%r390, _ZZ17TraceTable_kernelPsPiiiiiiiiS0_S0_S0_S0_iE9s_s0Table;
	add.s32 	%r391, %r390, %r389;
	ld.shared.u32 	%r897, [%r391];
	setp.lt.s32 	%p107, %r897, 0;
	@%p107 bra 	$L__BB0_158;
	setp.ge.s32 	%p108, %r897, %r302;
	mov.b32 	%r896, 0;
	@%p108 bra 	$L__BB0_151;
	st.u16 	[%rd118], %r897;
	mov.b32 	%r896, 1;
$L__BB0_151:
	add.s32 	%r898, %r1, 1537;
	setp.ge.s32 	%p109, %r898, %r85;
	@%p109 bra 	$L__BB0_158;
	mov.u32 	%r394, _ZZ17TraceTable_kernelPsPiiiiiiiiS0_S0_S0_S0_iE6s_in_i;
$L__BB0_153:
	ld.param.u32 	%r840, [_Z17TraceTable_kernelPsPiiiiiiiiS0_S0_S0_S0_i_param_3];
	add.s32 	%r395, %r394, %r898;
	ld.shared.u8 	%r396, [%r395];
	shl.b32 	%r397, %r897, 8;
	or.b32  	%r398, %r397, %r396;
	shr.s32 	%r132, %r398, %r301;
	mov.b32 	%r399, -1;
	shl.b32 	%r400, %r399, %r301;
	not.b32 	%r401, %r400;
	and.b32  	%r402, %r398, %r401;
	mul.wide.s32 	%rd180, %r132, 4;
	add.s64 	%rd181, %rd3, %rd180;
	ld.global.u32 	%r403, [%rd181];
	add.s32 	%r133, %r402, %r403;
	setp.ge.s32 	%p110, %r133, %r840;
	@%p110 bra 	$L__BB0_158;
	mul.wide.s32 	%rd182, %r133, 4;
	add.s64 	%rd183, %rd2, %rd182;
	ld.global.u32 	%r404, [%rd183];
	and.b32  	%r405, %r404, 32767;
	setp.ne.s32 	%p111, %r405, %r132;
	@%p111 bra 	$L__BB0_158;
	ld.param.u64 	%rd566, [_Z17TraceTable_kernelPsPiiiiiiiiS0_S0_S0_S0_i_param_12];
	cvta.to.global.u64 	%rd184, %rd566;
	mul.wide.s32 	%rd185, %r133, 4;
	add.s64 	%rd186, %rd184, %rd185;
	ld.global.u32 	%r134, [%rd186];
	and.b32  	%r897, %r134, 131071;
	setp.ge.s32 	%p112, %r897, %r302;
	@%p112 bra 	$L__BB0_157;
	mul.wide.s32 	%rd187, %r896, 2;
	add.s64 	%rd188, %rd118, %rd187;
	st.u16 	[%rd188], %r134;
	add.s32 	%r896, %r896, 1;
$L__BB0_157:
	add.s32 	%r898, %r898, 1;
	setp.ne.s32 	%p113, %r898, %r85;
	@%p113 bra 	$L__BB0_153;
$L__BB0_158:
	ld.shared.u8 	%rs413, [%r86+2048];
	mul.wide.u16 	%r406, %rs413, 4;
	mov.u32 	%r407, _ZZ17TraceTable_kernelPsPiiiiiiiiS0_S0_S0_S0_iE9s_s0Table;
	add.s32 	%r408, %r407, %r406;
	ld.shared.u32 	%r902, [%r408];
	setp.lt.s32 	%p114, %r902, 0;
	@%p114 bra 	$L__BB0_168;
	setp.ge.s32 	%p115, %r902, %r302;
	mov.b32 	%r901, 0;
	@%p115 bra 	$L__BB0_161;
	st.u16 	[%rd124], %r902;
	mov.b32 	%r901, 1;
$L__BB0_161:
	add.s32 	%r903, %r1, 2049;
	setp.ge.s32 	%p116, %r903, %r85;
	@%p116 bra 	$L__BB0_168;
	mov.u32 	%r411, _ZZ17TraceTable_kernelPsPiiiiiiiiS0_S0_S0_S0_iE6s_in_i;
$L__BB0_163:
	ld.param.u32 	%r841, [_Z17TraceTable_kernelPsPiiiiiiiiS0_S0_S0_S0_i_param_3];
	add.s32 	%r412, %r411, %r903;
	ld.shared.u8 	%r413, [%r412];
	shl.b32 	%r414, %r902, 8;
	or.b32  	%r415, %r414, %r413;
	shr.s32 	%r145, %r415, %r301;
	mov.b32 	%r416, -1;
	shl.b32 	%r417, %r416, %r301;
	not.b32 	%r418, %r417;
	and.b32  	%r419, %r415, %r418;
	mul.wide.s32 	%rd189, %r145, 4;
	add.s64 	%rd190, %rd3, %rd189;
	ld.global.u32 	%r420, [%rd190];
	add.s32 	%r146, %r419, %r420;
	setp.ge.s32 	%p117, %r146, %r841;
	@%p117 bra 	$L__BB0_168;
	mul.wide.s32 	%rd191, %r146, 4;
	add.s64 	%rd192, %rd2, %rd191;
	ld.global.u32 	%r421, [%rd192];
	and.b32  	%r422, %r421, 32767;
	setp.ne.s32 	%p118, %r422, %r145;
	@%p118 bra 	$L__BB0_168;
	ld.param.u64 	%rd567, [_Z17TraceTable_kernelPsPiiiiiiiiS0_S0_S0_S0_i_param_12];
	cvta.to.global.u64 	%rd193, %rd567;
	mul.wide.s32 	%rd194, %r146, 4;
	add.s64 	%rd195, %rd193, %rd194;
	ld.global.u32 	%r147, [%rd195];
	and.b32  	%r902, %r147, 131071;
	setp.ge.s32 	%p119, %r902, %r302;
	@%p119 bra 	$L__BB0_167;
	mul.wide.s32 	%rd196, %r901, 2;
	add.s64 	%rd197, %rd124, %rd196;
	st.u16 	[%rd197], %r147;
	add.s32 	%r901, %r901, 1;
$L__BB0_167:
	add.s32 	%r903, %r903, 1;
	setp.ne.s32 	%p120, %r903, %r85;
	@%p120 bra 	$L__BB0_163;
$L__BB0_168:
	ld.shared.u8 	%rs414, [%r86+2560];
	mul.wide.u16 	%r423, %rs414, 4;
	mov.u32 	%r424, _ZZ17TraceTable_kernelPsPiiiiiiiiS0_S0_S0_S0_iE9s_s0Table;
	add.s32 	%r425, %r424, %r423;
	ld.shared.u32 	%r907, [%r425];
	setp.lt.s32 	%p121, %r907, 0;
	@%p121 bra 	$L__BB0_178;
	setp.ge.s32 	%p122, %r907, %r302;
	mov.b32 	%r906, 0;
	@%p122 bra 	$L__BB0_171;
	st.u16 	[%rd130], %r907;
	mov.b32 	%r906, 1;
$L__BB0_171:
	add.s32 	%r908, %r1, 2561;
	setp.ge.s32 	%p123, %r908, %r85;
	@%p123 bra 	$L__BB0_178;
	mov.u32 	%r428, _ZZ17TraceTable_kernelPsPiiiiiiiiS0_S0_S0_S0_iE6s_in_i;
$L__BB0_173:
	ld.param.u32 	%r842, [_Z17TraceTable_kernelPsPiiiiiiiiS0_S0_S0_S0_i_param_3];
	add.s32 	%r429, %r428, %r908;
	ld.shared.u8 	%r430, [%r429];
	shl.b32 	%r431, %r907, 8;
	or.b32  	%r432, %r431, %r430;
	shr.s32 	%r158, %r432, %r301;
	mov.b32 	%r433, -1;
	shl.b32 	%r434, %r433, %r301;
	not.b32 	%r435, %r434;
	and.b32  	%r436, %r432, %r435;
	mul.wide.s32 	%rd198, %r158, 4;
	add.s64 	%rd199, %rd3, %rd198;
	ld.global.u32 	%r437, [%rd199];
	add.s32 	%r159, %r436, %r437;
	setp.ge.s32 	%p124, %r159, %r842;
	@%p124 bra 	$L__BB0_178;
	mul.wide.s32 	%rd200, %r159, 4;
	add.s64 	%rd201, %rd2, %rd200;
	ld.global.u32 	%r438, [%rd201];
	and.b32  	%r439, %r438, 32767;
	setp.ne.s32 	%p125, %r439, %r158;
	@%p125 bra 	$L__BB0_178;
	ld.param.u64 	%rd568, [_Z17TraceTable_kernelPsPiiiiiiiiS0_S0_S0_S0_i_param_12];
	cvta.to.global.u64 	%rd202, %rd568;
	mul.wide.s32 	%rd203, %r159, 4;
	add.s64 	%rd204, %rd202, %rd203;
	ld.global.u32 	%r160, [%rd204];
	and.b32  	%r907, %r160, 131071;
	setp.ge.s32 	%p126, %r907, %r302;
	@%p126 bra 	$L__BB0_177;
	mul.wide.s32 	%rd205, %r906, 2;
	add.s64 	%rd206, %rd130, %rd205;
	st.u16 	[%rd206], %r160;
	add.s32 	%r906, %r906, 1;
$L__BB0_177:
	add.s32 	%r908, %r908, 1;
	setp.ne.s32 	%p127, %r908, %r85;
	@%p127 bra 	$L__BB0_173;
$L__BB0_178:
	ld.shared.u8 	%rs415, [%r86+3072];
	mul.wide.u16 	%r440, %rs415, 4;
	mov.u32 	%r441, _ZZ17TraceTable_kernelPsPiiiiiiiiS0_S0_S0_S0_iE9s_s0Table;
	add.s32 	%r442, %r441, %r440;
	ld.shared.u32 	%r912, [%r442];
	setp.lt.s32 	%p128, %r912, 0;
	@%p128 bra 	$L__BB0_188;
	setp.ge.s32 	%p129, %r912, %r302;
	mov.b32 	%r911, 0;
	@%p129 bra 	$L__BB0_181;
	st.u16 	[%rd136], %r912;
	mov.b32 	%r911, 1;
$L__BB0_181:
	add.s32 	%r913, %r1, 3073;
	setp.ge.s32 	%p130, %r913, %r85;
	@%p130 bra 	$L__BB0_188;
	mov.u32 	%r445, _ZZ17TraceTable_kernelPsPiiiiiiiiS0_S0_S0_S0_iE6s_in_i;
$L__BB0_183:
	ld.param.u32 	%r843, [_Z17TraceTable_kernelPsPiiiiiiiiS0_S0_S0_S0_i_param_3];
	add.s32 	%r446, %r445, %r913;
	ld.shared.u8 	%r447, [%r446];
	shl.b32 	%r448, %r912, 8;
	or.b32  	%r449, %r448, %r447;
	shr.s32 	%r171, %r449, %r301;
	mov.b32 	%r450, -1;
	shl.b32 	%r451, %r450, %r301;
	not.b32 	%r452, %r451;
	and.b32  	%r453, %r449, %r452;
	mul.wide.s32 	%rd207, %r171, 4;
	add.s64 	%rd208, %rd3, %rd207;
	ld.global.u32 	%r454, [%rd208];
	add.s32 	%r172, %r453, %r454;
	setp.ge.s32 	%p131, %r172, %r843;
	@%p131 bra 	$L__BB0_188;
	mul.wide.s32 	%rd209, %r172, 4;
	add.s64 	%rd210, %rd2, %rd209;
	ld.global.u32 	%r455, [%rd210];
	and.b32  	%r456, %r455, 32767;
	setp.ne.s32 	%p132, %r456, %r171;
	@%p132 bra 	$L__BB0_188;
	ld.param.u64 	%rd569, [_Z17TraceTable_kernelPsPiiiiiiiiS0_S0_S0_S0_i_param_12];
	cvta.to.global.u64 	%rd211, %rd569;
	mul.wide.s32 	%rd212, %r172, 4;
	add.s64 	%rd213, %rd211, %rd212;
	ld.global.u32 	%r173, [%rd213];
	and.b32  	%r912, %r173, 131071;
	setp.ge.s32 	%p133, %r912, %r302;
	@%p133 bra 	$L__BB0_187;
	mul.wide.s32 	%rd214, %r911, 2;
	add.s64 	%rd215, %rd136, %rd214;
	st.u16 	[%rd215], %r173;
	add.s32 	%r911, %r911, 1;
$L__BB0_187:
	add.s32 	%r913, %r913, 1;
	setp.ne.s32 	%p134, %r913, %r85;
	@%p134 bra 	$L__BB0_183;
$L__BB0_188:
	ld.shared.u8 	%rs416, [%r86+3584];
	mul.wide.u16 	%r457, %rs416, 4;
	mov.u32 	%r458, _ZZ17TraceTable_kernelPsPiiiiiiiiS0_S0_S0_S0_iE9s_s0Table;
	add.s32 	%r459, %r458, %r457;
	ld.shared.u32 	%r917, [%r459];
	setp.lt.s32 	%p135, %r917, 0;
	@%p135 bra 	$L__BB0_198;
	setp.ge.s32 	%p136, %r917, %r302;
	mov.b32 	%r916, 0;
	@%p136 bra 	$L__BB0_191;
	st.u16 	[%rd142], %r917;
	mov.b32 	%r916, 1;
$L__BB0_191:
	add.s32 	%r918, %r1, 3585;
	setp.ge.s32 	%p137, %r918, %r85;
	@%p137 bra 	$L__BB0_198;
	mov.u32 	%r462, _ZZ17TraceTable_kernelPsPiiiiiiiiS0_S0_S0_S0_iE6s_in_i;
$L__BB0_193:
	ld.param.u32 	%r844, [_Z17TraceTable_kernelPsPiiiiiiiiS0_S0_S0_S0_i_param_3];
	add.s32 	%r463, %r462, %r918;
	ld.shared.u8 	%r464, [%r463];
	shl.b32 	%r465, %r917, 8;
	or.b32  	%r466, %r465, %r464;
	shr.s32 	%r184, %r466, %r301;
	mov.b32 	%r467, -1;
	shl.b32 	%r468, %r467, %r301;
	not.b32 	%r469, %r468;
	and.b32  	%r470, %r466, %r469;
	mul.wide.s32 	%rd216, %r184, 4;
	add.s64 	%rd217, %rd3, %rd216;
	ld.global.u32 	%r471, [%rd217];
	add.s32 	%r185, %r470, %r471;
	setp.ge.s32 	%p138, %r185, %r844;
	@%p138 bra 	$L__BB0_198;
	mul.wide.s32 	%rd218, %r185, 4;
	add.s64 	%rd219, %rd2, %rd218;
	ld.global.u32 	%r472, [%rd219];
	and.b32  	%r473, %r472, 32767;
	setp.ne.s32 	%p139, %r473, %r184;
	@%p139 bra 	$L__BB0_198;
	ld.param.u64 	%rd570, [_Z17TraceTable_kernelPsPiiiiiiiiS0_S0_S0_S0_i_param_12];
	cvta.to.global.u64 	%rd220, %rd570;
	mul.wide.s32 	%rd221, %r185, 4;
	add.s64 	%rd222, %rd220, %rd221;
	ld.global.u32 	%r186, [%rd222];
	and.b32  	%r917, %r186, 131071;
	setp.ge.s32 	%p140, %r917, %r302;
	@%p140 bra 	$L__BB0_197;
	mul.wide.s32 	%rd223, %r916, 2;
	add.s64 	%rd224, %rd142, %rd223;
	st.u16 	[%rd224], %r186;
	add.s32 	%r916, %r916, 1;
$L__BB0_197:
	add.s32 	%r918, %r918, 1;
	setp.ne.s32 	%p141, %r918, %r85;
	@%p141 bra 	$L__BB0_193;
$L__BB0_198:
	ld.param.u32 	%r836, [_Z17TraceTable_kernelPsPiiiiiiiiS0_S0_S0_S0_i_param_2];
	shl.b32 	%r474, %r2, 10;
	mov.u32 	%r475, %tid.x;
	or.b32  	%r476, %r474, %r475;
	mad.lo.s32 	%r191, %r2, 3072, %r476;
	mul.lo.s32 	%r192, %r305, %r836;
	and.b32  	%r193, %r305, 3;
	add.s32 	%r194, %r193, -1;
	@%p41 bra 	$L__BB0_284;
	mul.lo.s32 	%r195, %r191, %r305;
	setp.lt.u32 	%p143, %r3, 7;
	mov.b32 	%r922, 0;
	@%p143 bra 	$L__BB0_242;
	and.b32  	%r922, %r305, 2147483640;
	mov.b32 	%r920, 0;
	mov.u64 	%rd227, $str;
$L__BB0_201:
	.pragma "nounroll";
	add.s32 	%r198, %r920, %r195;
	setp.lt.s32 	%p144, %r198, %r192;
	mul.wide.u32 	%rd225, %r920, 2;
	add.s64 	%rd46, %rd100, %rd225;
	mul.wide.s32 	%rd226, %r198, 2;
	add.s64 	%rd47, %rd1, %rd226;
	@%p144 bra 	$L__BB0_203;
	ld.u16 	%rs417, [%rd46];
	bra.uni 	$L__BB0_204;
$L__BB0_203:
	ld.u16 	%rs417, [%rd46];
	st.global.u16 	[%rd47], %rs417;
$L__BB0_204:
	setp.gt.s16 	%p145, %rs417, -2;
	@%p145 bra 	$L__BB0_206;
	cvta.global.u64 	%rd228, %rd227;
	{ // callseq 8, 0
	.param .b64 param0;
	st.param.b64 	[param0], %rd228;
	.param .b64 param1;
	st.param.b64 	[param1], 0;
	.param .b32 retval0;
	call.uni (retval0), 
	vprintf, 
	(
	param0, 
	param1
	);
	ld.param.b32 	%r479, [retval0];
	} // callseq 8
$L__BB0_206:
	add.s32 	%r481, %r198, 1;
	setp.lt.s32 	%p146, %r481, %r192;
	@%p146 bra 	$L__BB0_208;
	ld.u16 	%rs418, [%rd46+2];
	bra.uni 	$L__BB0_209;
$L__BB0_208:
	ld.u16 	%rs418, [%rd46+2];
	st.global.u16 	[%rd47+2], %rs418;
$L__BB0_209:
	setp.gt.s16 	%p147, %rs418, -2;
	@%p147 bra 	$L__BB0_211;
	cvta.global.u64 	%rd230, %rd227;
	{ // callseq 9, 0
	.param .b64 param0;
	st.param.b64 	[param0], %rd230;
	.param .b64 param1;
	st.param.b64 	[param1], 0;
	.param .b32 retval0;
	call.uni (retval0), 
	vprintf, 
	(
	param0, 
	param1
	);
	ld.param.b32 	%r482, [retval0];
	} // callseq 9
$L__BB0_211:
	add.s32 	%r484, %r198, 2;
	setp.lt.s32 	%p148, %r484, %r192;
	@%p148 bra 	$L__BB0_213;
	ld.u16 	%rs419, [%rd46+4];
	bra.uni 	$L__BB0_214;
$L__BB0_213:
	ld.u16 	%rs419, [%rd46+4];
	st.global.u16 	[%rd47+4], %rs419;
$L__BB0_214:
	setp.gt.s16 	%p149, %rs419, -2;
	@%p149 bra 	$L__BB0_216;
	cvta.global.u64 	%rd232, %rd227;
	{ // callseq 10, 0
	.param .b64 param0;
	st.param.b64 	[param0], %rd232;
	.param .b64 param1;
	st.param.b64 	[param1], 0;
	.param .b32 retval0;
	call.uni (retval0), 
	vprintf, 
	(
	param0, 
	param1
	);
	ld.param.b32 	%r485, [retval0];
	} // callseq 10
$L__BB0_216:
	add.s32 	%r487, %r198, 3;
	setp.lt.s32 	%p150, %r487, %r192;
	@%p150 bra 	$L__BB0_218;
	ld.u16 	%rs420, [%rd46+6];
	bra.uni 	$L__BB0_219;
$L__BB0_218:
	ld.u16 	%rs420, [%rd46+6];
	st.global.u16 	[%rd47+6], %rs420;
$L__BB0_219:
	setp.gt.s16 	%p151, %rs420, -2;
	@%p151 bra 	$L__BB0_221;
	cvta.global.u64 	%rd234, %rd227;
	{ // callseq 11, 0
	.param .b64 param0;
	st.param.b64 	[param0], %rd234;
	.param .b64 param1;
	st.param.b64 	[param1], 0;
	.param .b32 retval0;
	call.uni (retval0), 
	vprintf, 
	(
	param0, 
	param1
	);
	ld.param.b32 	%r488, [retval0];
	} // callseq 11
$L__BB0_221:
	add.s32 	%r490, %r198, 4;
	setp.lt.s32 	%p152, %r490, %r192;
	@%p152 bra 	$L__BB0_223;
	ld.u16 	%rs421, [%rd46+8];
	bra.uni 	$L__BB0_224;
$L__BB0_223:
	ld.u16 	%rs421, [%rd46+8];
	st.global.u16 	[%rd47+8], %rs421;
$L__BB0_224:
	setp.gt.s16 	%p153, %rs421, -2;
	@%p153 bra 	$L__BB0_226;
	cvta.global.u64 	%rd236, %rd227;
	{ // callseq 12, 0
	.param .b64 param0;
	st.param.b64 	[param0], %rd236;
	.param .b64 param1;
	st.param.b64 	[param1], 0;
	.param .b32 retval0;
	call.uni (retval0), 
	vprintf, 
	(
	param0, 
	param1
	);
	ld.param.b32 	%r491, [retval0];
	} // callseq 12
$L__BB0_226:
	add.s32 	%r493, %r198, 5;
	setp.lt.s32 	%p154, %r493, %r192;
	@%p154 bra 	$L__BB0_228;
	ld.u16 	%rs422, [%rd46+10];
	bra.uni 	$L__BB0_229;
$L__BB0_228:
	ld.u16 	%rs422, [%rd46+10];
	st.global.u16 	[%rd47+10], %rs422;
$L__BB0_229:
	setp.gt.s16 	%p155, %rs422, -2;
	@%p155 bra 	$L__BB0_231;
	cvta.global.u64 	%rd238, %rd227;
	{ // callseq 13, 0
	.param .b64 param0;
	st.param.b64 	[param0], %rd238;
	.param .b64 param1;
	st.param.b64 	[param1], 0;
	.param .b32 retval0;
	call.uni (retval0), 
	vprintf, 
	(
	param0, 
	param1
	);
	ld.param.b32 	%r494, [retval0];
	} // callseq 13
$L__BB0_231:
	add.s32 	%r496, %r198, 6;
	setp.lt.s32 	%p156, %r496, %r192;
	@%p156 bra 	$L__BB0_233;
	ld.u16 	%rs423, [%rd46+12];
	bra.uni 	$L__BB0_234;
$L__BB0_233:
	ld.u16 	%rs423, [%rd46+12];
	st.global.u16 	[%rd47+12], %rs423;
$L__BB0_234:
	setp.gt.s16 	%p157, %rs423, -2;
	@%p157 bra 	$L__BB0_236;
	cvta.global.u64 	%rd240, %rd227;
	{ // callseq 14, 0
	.param .b64 param0;
	st.param.b64 	[param0], %rd240;
	.param .b64 param1;
	st.param.b64 	[param1], 0;
	.param .b32 retval0;
	call.uni (retval0), 
	vprintf, 
	(
	param0, 
	param1
	);
	ld.param.b32 	%r497, [retval0];
	} // callseq 14
$L__BB0_236:
	add.s32 	%r499, %r198, 7;
	setp.lt.s32 	%p158, %r499, %r192;
	@%p158 bra 	$L__BB0_238;
	ld.u16 	%rs424, [%rd46+14];
	bra.uni 	$L__BB0_239;
$L__BB0_238:
	ld.u16 	%rs424, [%rd46+14];
	st.global.u16 	[%rd47+14], %rs424;
$L__BB0_239:
	setp.gt.s16 	%p159, %rs424, -2;
	@%p159 bra 	$L__BB0_241;
	cvta.global.u64 	%rd242, %rd227;
	{ // callseq 15, 0
	.param .b64 param0;
	st.param.b64 	[param0], %rd242;
	.param .b64 param1;
	st.param.b64 	[param1], 0;
	.param .b32 retval0;
	call.uni (retval0), 
	vprintf, 
	(
	param0, 
	param1
	);
	ld.param.b32 	%r500, [retval0];
	} // callseq 15
$L__BB0_241:
	add.s32 	%r920, %r920, 8;
	setp.ne.s32 	%p160, %r920, %r922;
	@%p160 bra 	$L__BB0_201;
$L__BB0_242:
	setp.eq.s32 	%p161, %r5, 0;
	@%p161 bra 	$L__BB0_284;
	setp.lt.u32 	%p162, %r5, 4;
	@%p162 bra 	$L__BB0_265;
	add.s32 	%r201, %r922, %r195;
	setp.lt.s32 	%p163, %r201, %r192;
	mul.wide.u32 	%rd243, %r922, 2;
	add.s64 	%rd48, %rd100, %rd243;
	mul.wide.s32 	%rd244, %r201, 2;
	add.s64 	%rd49, %rd1, %rd244;
	@%p163 bra 	$L__BB0_246;
	ld.u16 	%rs425, [%rd48];
	bra.uni 	$L__BB0_247;
$L__BB0_246:
	ld.u16 	%rs425, [%rd48];
	st.global.u16 	[%rd49], %rs425;
$L__BB0_247:
	setp.gt.s16 	%p164, %rs425, -2;
	@%p164 bra 	$L__BB0_249;
	mov.u64 	%rd245, $str;
	cvta.global.u64 	%rd246, %rd245;
	{ // callseq 16, 0
	.param .b64 param0;
	st.param.b64 	[param0], %rd246;
	.param .b64 param1;
	st.param.b64 	[param1], 0;
	.param .b32 retval0;
	call.uni (retval0), 
	vprintf, 
	(
	param0, 
	param1
	);
	ld.param.b32 	%r502, [retval0];
	} // callseq 16
$L__BB0_249:
	add.s32 	%r504, %r201, 1;
	setp.lt.s32 	%p165, %r504, %r192;
	@%p165 bra 	$L__BB0_251;
	ld.u16 	%rs426, [%rd48+2];
	bra.uni 	$L__BB0_252;
$L__BB0_251:
	ld.u16 	%rs426, [%rd48+2];
	st.global.u16 	[%rd49+2], %rs426;
$L__BB0_252:
	setp.gt.s16 	%p166, %rs426, -2;
	@%p166 bra 	$L__BB0_254;
	mov.u64 	%rd247, $str;
	cvta.global.u64 	%rd248, %rd247;
	{ // callseq 17, 0
	.param .b64 param0;
	st.param.b64 	[param0], %rd248;
	.param .b64 param1;
	st.param.b64 	[param1], 0;
	.param .b32 retval0;
	call.uni (retval0), 
	vprintf, 
	(
	param0, 
	param1
	);
	ld.param.b32 	%r505, [retval0];
	} // callseq 17
$L__BB0_254:
	add.s32 	%r507, %r201, 2;
	setp.lt.s32 	%p167, %r507, %r192;
	@%p167 bra 	$L__BB0_256;
	ld.u16 	%rs427, [%rd48+4];
	bra.uni 	$L__BB0_257;
$L__BB0_256:
	ld.u16 	%rs427, [%rd48+4];
	st.global.u16 	[%rd49+4], %rs427;
$L__BB0_257:
	setp.gt.s16 	%p168, %rs427, -2;
	@%p168 bra 	$L__BB0_259;
	mov.u64 	%rd249, $str;
	cvta.global.u64 	%rd250, %rd249;
	{ // callseq 18, 0
	.param .b64 param0;
	st.param.b64 	[param0], %rd250;
	.param .b64 param1;
	st.param.b64 	[param1], 0;
	.param .b32 retval0;
	call.uni (retval0), 
	vprintf, 
	(
	param0, 
	param1
	);
	ld.param.b32 	%r508, [retval0];
	} // callseq 18
$L__BB0_259:
	add.s32 	%r510, %r201, 3;
	setp.lt.s32 	%p169, %r510, %r192;
	@%p169 bra 	$L__BB0_261;
	ld.u16 	%rs428, [%rd48+6];
	bra.uni 	$L__BB0_262;
$L__BB0_261:
	ld.u16 	%rs428, [%rd48+6];
	st.global.u16 	[%rd49+6], %rs428;
$L__BB0_262:
	setp.gt.s16 	%p170, %rs428, -2;
	@%p170 bra 	$L__BB0_264;
	mov.u64 	%rd251, $str;
	cvta.global.u64 	%rd252, %rd251;
	{ // callseq 19, 0
	.param .b64 param0;
	st.param.b64 	[param0], %rd252;
	.param .b64 param1;
	st.param.b64 	[param1], 0;
	.param .b32 retval0;
	call.uni (retval0), 
	vprintf, 
	(
	param0, 
	param1
	);
	ld.param.b32 	%r511, [retval0];
	} // callseq 19
$L__BB0_264:
	add.s32 	%r922, %r922, 4;
$L__BB0_265:
	setp.eq.s32 	%p171, %r193, 0;
	@%p171 bra 	$L__BB0_284;
	setp.eq.s32 	%p172, %r194, 0;
	@%p172 bra 	$L__BB0_278;
	add.s32 	%r204, %r922, %r195;
	setp.lt.s32 	%p173, %r204, %r192;
	mul.wide.u32 	%rd253, %r922, 2;
	add.s64 	%rd50, %rd100, %rd253;
	mul.wide.s32 	%rd254, %r204, 2;
	add.s64 	%rd51, %rd1, %rd254;
	@%p173 bra 	$L__BB0_269;
	ld.u16 	%rs429, [%rd50];
	bra.uni 	$L__BB0_270;
$L__BB0_269:
	ld.u16 	%rs429, [%rd50];
	st.global.u16 	[%rd51], %rs429;
$L__BB0_270:
	setp.gt.s16 	%p174, %rs429, -2;
	@%p174 bra 	$L__BB0_272;
	mov.u64 	%rd255, $str;
	cvta.global.u64 	%rd256, %rd255;
	{ // callseq 20, 0
	.param .b64 param0;
	st.param.b64 	[param0], %rd256;
	.param .b64 param1;
	st.param.b64 	[param1], 0;
	.param .b32 retval0;
	call.uni (retval0), 
	vprintf, 
	(
	param0, 
	param1
	);
	ld.param.b32 	%r513, [retval0];
	} // callseq 20
$L__BB0_272:
	add.s32 	%r515, %r204, 1;
	setp.lt.s32 	%p175, %r515, %r192;
	@%p175 bra 	$L__BB0_274;
	ld.u16 	%rs430, [%rd50+2];
	bra.uni 	$L__BB0_275;
$L__BB0_274:
	ld.u16 	%rs430, [%rd50+2];
	st.global.u16 	[%rd51+2], %rs430;
$L__BB0_275:
	setp.gt.s16 	%p176, %rs430, -2;
	@%p176 bra 	$L__BB0_277;
	mov.u64 	%rd257, $str;
	cvta.global.u64 	%rd258, %rd257;
	{ // callseq 21, 0
	.param .b64 param0;
	st.param.b64 	[param0], %rd258;
	.param .b64 param1;
	st.param.b64 	[param1], 0;
	.param .b32 retval0;
	call.uni (retval0), 
	vprintf, 
	(
	param0, 
	param1
	);
	ld.param.b32 	%r516, [retval0];
	} // callseq 21
$L__BB0_277:
	add.s32 	%r922, %r922, 2;
$L__BB0_278:
	and.b32  	%r518, %r305, 1;
	setp.eq.b32 	%p177, %r518, 1;
	not.pred 	%p178, %p177;
	@%p178 bra 	$L__BB0_284;
	add.s32 	%r207, %r922, %r195;
	setp.lt.s32 	%p179, %r207, %r192;
	@%p179 bra 	$L__BB0_281;
	mul.wide.u32 	%rd259, %r922, 2;
	add.s64 	%rd260, %rd100, %rd259;
	ld.u16 	%rs431, [%rd260];
	bra.uni 	$L__BB0_282;
$L__BB0_281:
	mul.wide.u32 	%rd261, %r922, 2;
	add.s64 	%rd262, %rd100, %rd261;
	ld.u16 	%rs431, [%rd262];
	mul.wide.s32 	%rd263, %r207, 2;
	add.s64 	%rd264, %rd1, %rd263;
	st.global.u16 	[%rd264], %rs431;
$L__BB0_282:
	setp.gt.s16 	%p180, %rs431, -2;
	@%p180 bra 	$L__BB0_284;
	mov.u64 	%rd265, $str;
	cvta.global.u64 	%rd266, %rd265;
	{ // callseq 22, 0
	.param .b64 param0;
	st.param.b64 	[param0], %rd266;
	.param .b64 param1;
	st.param.b64 	[param1], 0;
	.param .b32 retval0;
	call.uni (retval0), 
	vprintf, 
	(
	param0, 
	param1
	);
	ld.param.b32 	%r519, [retval0];
	} // callseq 22
$L__BB0_284:
	setp.lt.s32 	%p181, %r305, 1;
	{ // callseq 23, 0
	.param .b64 param0;
	st.param.b64 	[param0], %rd100;
	call.uni 
	free, 
	(
	param0
	);
	} // callseq 23
	@%p181 bra 	$L__BB0_370;
	add.s32 	%r522, %r191, 512;
	mul.lo.s32 	%r208, %r522, %r305;
	setp.lt.u32 	%p182, %r3, 7;
	mov.b32 	%r926, 0;
	@%p182 bra 	$L__BB0_328;
	and.b32  	%r926, %r305, 2147483640;
	mov.b32 	%r924, 0;
	mov.u64 	%rd269, $str;
$L__BB0_287:
	.pragma "nounroll";
	add.s32 	%r211, %r924, %r208;
	setp.lt.s32 	%p183, %r211, %r192;
	mul.wide.u32 	%rd267, %r924, 2;
	add.s64 	%rd52, %rd106, %rd267;
	mul.wide.s32 	%rd268, %r211, 2;
	add.s64 	%rd53, %rd1, %rd268;
	@%p183 bra 	$L__BB0_289;
	ld.u16 	%rs432, [%rd52];
	bra.uni 	$L__BB0_290;
$L__BB0_289:
	ld.u16 	%rs432, [%rd52];
	st.global.u16 	[%rd53], %rs432;
$L__BB0_290:
	setp.gt.s16 	%p184, %rs432, -2;
	@%p184 bra 	$L__BB0_292;
	cvta.global.u64 	%rd270, %rd269;
	{ // callseq 24, 0
	.param .b64 param0;
	st.param.b64 	[param0], %rd270;
	.param .b64 param1;
	st.param.b64 	[param1], 0;
	.param .b32 retval0;
	call.uni (retval0), 
	vprintf, 
	(
	param0, 
	param1
	);
	ld.param.b32 	%r524, [retval0];
	} // callseq 24
$L__BB0_292:
	add.s32 	%r526, %r211, 1;
	setp.lt.s32 	%p185, %r526, %r192;
	@%p185 bra 	$L__BB0_294;
	ld.u16 	%rs433, [%rd52+2];
	bra.uni 	$L__BB0_295;
$L__BB0_294:
	ld.u16 	%rs433, [%rd52+2];
	st.global.u16 	[%rd53+2], %rs433;
$L__BB0_295:
	setp.gt.s16 	%p186, %rs433, -2;
	@%p186 bra 	$L__BB0_297;
	cvta.global.u64 	%rd272, %rd269;
	{ // callseq 25, 0
	.param .b64 param0;
	st.param.b64 	[param0], %rd272;
	.param .b64 param1;
	st.param.b64 	[param1], 0;
	.param .b32 retval0;
	call.uni (retval0), 
	vprintf, 
	(
	param0, 
	param1
	);
	ld.param.b32 	%r527, [retval0];
	} // callseq 25
$L__BB0_297:
	add.s32 	%r529, %r211, 2;
	setp.lt.s32 	%p187, %r529, %r192;
	@%p187 bra 	$L__BB0_299;
	ld.u16 	%rs434, [%rd52+4];
	bra.uni 	$L__BB0_300;
$L__BB0_299:
	ld.u16 	%rs434, [%rd52+4];
	st.global.u16 	[%rd53+4], %rs434;
$L__BB0_300:
	setp.gt.s16 	%p188, %rs434, -2;
	@%p188 bra 	$L__BB0_302;
	cvta.global.u64 	%rd274, %rd269;
	{ // callseq 26, 0
	.param .b64 param0;
	st.param.b64 	[param0], %rd274;
	.param .b64 param1;
	st.param.b64 	[param1], 0;
	.param .b32 retval0;
	call.uni (retval0), 
	vprintf, 
	(
	param0, 
	param1
	);
	ld.param.b32 	%r530, [retval0];
	} // callseq 26
$L__BB0_302:
	add.s32 	%r532, %r211, 3;
	setp.lt.s32 	%p189, %r532, %r192;
	@%p189 bra 	$L__BB0_304;
	ld.u16 	%rs435, [%rd52+6];
	bra.uni 	$L__BB0_305;
$L__BB0_304:
	ld.u16 	%rs435, [%rd52+6];
	st.global.u16 	[%rd53+6], %rs435;
$L__BB0_305:
	setp.gt.s16 	%p190, %rs435, -2;
	@%p190 bra 	$L__BB0_307;
	cvta.global.u64 	%rd276, %rd269;
	{ // callseq 27, 0
	.param .b64 param0;
	st.param.b64 	[param0], %rd276;
	.param .b64 param1;
	st.param.b64 	[param1], 0;
	.param .b32 retval0;
	call.uni (retval0), 
	vprintf, 
	(
	param0, 
	param1
	);
	ld.param.b32 	%r533, [retval0];
	} // callseq 27
$L__BB0_307:
	add.s32 	%r535, %r211, 4;
	setp.lt.s32 	%p191, %r535, %r192;
	@%p191 bra 	$L__BB0_309;
	ld.u16 	%rs436, [%rd52+8];
	bra.uni 	$L__BB0_310;
$L__BB0_309:
	ld.u16 	%rs436, [%rd52+8];
	st.global.u16 	[%rd53+8], %rs436;
$L__BB0_310:
	setp.gt.s16 	%p192, %rs436, -2;
	@%p192 bra 	$L__BB0_312;
	cvta.global.u64 	%rd278, %rd269;
	{ // callseq 28, 0
	.param .b64 param0;
	st.param.b64 	[param0], %rd278;
	.param .b64 param1;
	st.param.b64 	[param1], 0;
	.param .b32 retval0;
	call.uni (retval0), 
	vprintf, 
	(
	param0, 
	param1
	);
	ld.param.b32 	%r536, [retval0];
	} // callseq 28
$L__BB0_312:
	add.s32 	%r538, %r211, 5;
	setp.lt.s32 	%p193, %r538, %r192;
	@%p193 bra 	$L__BB0_314;
	ld.u16 	%rs437, [%rd52+10];
	bra.uni 	$L__BB0_315;
$L__BB0_314:
	ld.u16 	%rs437, [%rd52+10];
	st.global.u16 	[%rd53+10], %rs437;
$L__BB0_315:
	setp.gt.s16 	%p194, %rs437, -2;
	@%p194 bra 	$L__BB0_317;
	cvta.global.u64 	%rd280, %rd269;
	{ // callseq 29, 0
	.param .b64 param0;
	st.param.b64 	[param0], %rd280;
	.param .b64 param1;
	st.param.b64 	[param1], 0;
	.param .b32 retval0;
	call.uni (retval0), 
	vprintf, 
	(
	param0, 
	param1
	);
	ld.param.b32 	%r539, [retval0];
	} // callseq 29
$L__BB0_317:
	add.s32 	%r541, %r211, 6;
	setp.lt.s32 	%p195, %r541, %r192;
	@%p195 bra 	$L__BB0_319;
	ld.u16 	%rs438, [%rd52+12];
	bra.uni 	$L__BB0_320;
$L__BB0_319:
	ld.u16 	%rs438, [%rd52+12];
	st.global.u16 	[%rd53+12], %rs438;
$L__BB0_320:
	setp.gt.s16 	%p196, %rs438, -2;
	@%p196 bra 	$L__BB0_322;
	cvta.global.u64 	%rd282, %rd269;
	{ // callseq 30, 0
	.param .b64 param0;
	st.param.b64 	[param0], %rd282;
	.param .b64 param1;
	st.param.b64 	[param1], 0;
	.param .b32 retval0;
	call.uni (retval0), 
	vprintf, 
	(
	param0, 
	param1
	);
	ld.param.b32 	%r542, [retval0];
	} // callseq 30
$L__BB0_322:
	add.s32 	%r544, %r211, 7;
	setp.lt.s32 	%p197, %r544, %r192;
	@%p197 bra 	$L__BB0_324;
	ld.u16 	%rs439, [%rd52+14];
	bra.uni 	$L__BB0_325;
$L__BB0_324:
	ld.u16 	%rs439, [%rd52+14];
	st.global.u16 	[%rd53+14], %rs439;
$L__BB0_325:
	setp.gt.s16 	%p198, %rs439, -2;
	@%p198 bra 	$L__BB0_327;
	cvta.global.u64 	%rd284, %rd269;
	{ // callseq 31, 0
	.param .b64 param0;
	st.param.b64 	[param0], %rd284;
	.param .b64 param1;
	st.param.b64 	[param1], 0;
	.param .b32 retval0;
	call.uni (retval0), 
	vprintf, 
	(
	param0, 
	param1
	);
	ld.param.b32 	%r545, [retval0];
	} // callseq 31
$L__BB0_327:
	add.s32 	%r924, %r924, 8;
	setp.ne.s32 	%p199, %r924, %r926;
	@%p199 bra 	$L__BB0_287;
$L__BB0_328:
	setp.eq.s32 	%p200, %r5, 0;
	@%p200 bra 	$L__BB0_370;
	setp.lt.u32 	%p201, %r5, 4;
	@%p201 bra 	$L__BB0_351;
	add.s32 	%r214, %r926, %r208;
	setp.lt.s32 	%p202, %r214, %r192;
	mul.wide.u32 	%rd285, %r926, 2;
	add.s64 	%rd54, %rd106, %rd285;
	mul.wide.s32 	%rd286, %r214, 2;
	add.s64 	%rd55, %rd1, %rd286;
	@%p202 bra 	$L__BB0_332;
	ld.u16 	%rs440, [%rd54];
	bra.uni 	$L__BB0_333;
$L__BB0_332:
	ld.u16 	%rs440, [%rd54];
	st.global.u16 	[%rd55], %rs440;
$L__BB0_333:
	setp.gt.s16 	%p203, %rs440, -2;
	@%p203 bra 	$L__BB0_335;
	mov.u64 	%rd287, $str;
	cvta.global.u64 	%rd288, %rd287;
	{ // callseq 32, 0
	.param .b64 param0;
	st.param.b64 	[param0], %rd288;
	.param .b64 param1;
	st.param.b64 	[param1], 0;
	.param .b32 retval0;
	call.uni (retval0), 
	vprintf, 
	(
	param0, 
	param1
	);
	ld.param.b32 	%r547, [retval0];
	} // callseq 32
$L__BB0_335:
	add.s32 	%r549, %r214, 1;
	setp.lt.s32 	%p204, %r549, %r192;
	@%p204 bra 	$L__BB0_337;
	ld.u16 	%rs441, [%rd54+2];
	bra.uni 	$L__BB0_338;
$L__BB0_337:
	ld.u16 	%rs441, [%rd54+2];
	st.global.u16 	[%rd55+2], %rs441;
$L__BB0_338:
	setp.gt.s16 	%p205, %rs441, -2;
	@%p205 bra 	$L__BB0_340;
	mov.u64 	%rd289, $str;
	cvta.global.u64 	%rd290, %rd289;
	{ // callseq 33, 0
	.param .b64 param0;
	st.param.b64 	[param0], %rd290;
	.param .b64 param1;
	st.param.b64 	[param1], 0;
	.param .b32 retval0;
	call.uni (retval0), 
	vprintf, 
	(
	param0, 
	param1
	);
	ld.param.b32 	%r550, [retval0];
	} // callseq 33
$L__BB0_340:
	add.s32 	%r552, %r214, 2;
	setp.lt.s32 	%p206, %r552, %r192;
	@%p206 bra 	$L__BB0_342;
	ld.u16 	%rs442, [%rd54+4];
	bra.uni 	$L__BB0_343;
$L__BB0_342:
	ld.u16 	%rs442, [%rd54+4];
	st.global.u16 	[%rd55+4], %rs442;
$L__BB0_343:
	setp.gt.s16 	%p207, %rs442, -2;
	@%p207 bra 	$L__BB0_345;
	mov.u64 	%rd291, $str;
	cvta.global.u64 	%rd292, %rd291;
	{ // callseq 34, 0
	.param .b64 param0;
	st.param.b64 	[param0], %rd292;
	.param .b64 param1;
	st.param.b64 	[param1], 0;
	.param .b32 retval0;
	call.uni (retval0), 
	vprintf, 
	(
	param0, 
	param1
	);
	ld.param.b32 	%r553, [retval0];
	} // callseq 34
$L__BB0_345:
	add.s32 	%r555, %r214, 3;
	setp.lt.s32 	%p208, %r555, %r192;
	@%p208 bra 	$L__BB0_347;
	ld.u16 	%rs443, [%rd54+6];
	bra.uni 	$L__BB0_348;
$L__BB0_347:
	ld.u16 	%rs443, [%rd54+6];
	st.global.u16 	[%rd55+6], %rs443;
$L__BB0_348:
	setp.gt.s16 	%p209, %rs443, -2;
	@%p209 bra 	$L__BB0_350;
	mov.u64 	%rd293, $str;
	cvta.global.u64 	%rd294, %rd293;
	{ // callseq 35, 0
	.param .b64 param0;
	st.param.b64 	[param0], %rd294;
	.param .b64 param1;
	st.param.b64 	[param1], 0;
	.param .b32 retval0;
	call.uni (retval0), 
	vprintf, 
	(
	param0, 
	param1
	);
	ld.param.b32 	%r556, [retval0];
	} // callseq 35
$L__BB0_350:
	add.s32 	%r926, %r926, 4;
$L__BB0_351:
	setp.eq.s32 	%p210, %r193, 0;
	@%p210 bra 	$L__BB0_370;
	setp.eq.s32 	%p211, %r194, 0;
	@%p211 bra 	$L__BB0_364;
	add.s32 	%r217, %r926, %r208;
	setp.lt.s32 	%p212, %r217, %r192;
	mul.wide.u32 	%rd295, %r926, 2;
	add.s64 	%rd56, %rd106, %rd295;
	mul.wide.s32 	%rd296, %r217, 2;
	add.s64 	%rd57, %rd1, %rd296;
	@%p212 bra 	$L__BB0_355;
	ld.u16 	%rs444, [%rd56];
	bra.uni 	$L__BB0_356;
$L__BB0_355:
	ld.u16 	%rs444, [%rd56];
	st.global.u16 	[%rd57], %rs444;
$L__BB0_356:
	setp.gt.s16 	%p213, %rs444, -2;
	@%p213 bra 	$L__BB0_358;
	mov.u64 	%rd297, $str;
	cvta.global.u64 	%rd298, %rd297;
	{ // callseq 36, 0
	.param .b64 param0;
	st.param.b64 	[param0], %rd298;
	.param .b64 param1;
	st.param.b64 	[param1], 0;
	.param .b32 retval0;
	call.uni (retval0), 
	vprintf, 
	(
	param0, 
	param1
	);
	ld.param.b32 	%r558, [retval0];
	} // callseq 36
$L__BB0_358:
	add.s32 	%r560, %r217, 1;
	setp.lt.s32 	%p214, %r560, %r192;
	@%p214 bra 	$L__BB0_360;
	ld.u16 	%rs445, [%rd56+2];
	bra.uni 	$L__BB0_361;
$L__BB0_360:
	ld.u16 	%rs445, [%rd56+2];
	st.global.u16 	[%rd57+2], %rs445;
$L__BB0_361:
	setp.gt.s16 	%p215, %rs445, -2;
	@%p215 bra 	$L__BB0_363;
	mov.u64 	%rd299, $str;
	cvta.global.u64 	%rd300, %rd299;
	{ // callseq 37, 0
	.param .b64 param0;
	st.param.b64 	[param0], %rd300;
	.param .b64 param1;
	st.param.b64 	[param1], 0;
	.param .b32 retval0;
	call.uni (retval0), 
	vprintf, 
	(
	param0, 
	param1
	);
	ld.param.b32 	%r561, [retval0];
	} // callseq 37
$L__BB0_363:
	add.s32 	%r926, %r926, 2;
$L__BB0_364:
	and.b32  	%r563, %r305, 1;
	setp.eq.b32 	%p216, %r563, 1;
	not.pred 	%p217, %p216;
	@%p217 bra 	$L__BB0_370;
	add.s32 	%r220, %r926, %r208;
	setp.lt.s32 	%p218, %r220, %r192;
	@%p218 bra 	$L__BB0_367;
	mul.wide.u32 	%rd301, %r926, 2;
	add.s64 	%rd302, %rd106, %rd301;
	ld.u16 	%rs446, [%rd302];
	bra.uni 	$L__BB0_368;
$L__BB0_367:
	mul.wide.u32 	%rd303, %r926, 2;
	add.s64 	%rd304, %rd106, %rd303;
	ld.u16 	%rs446, [%rd304];
	mul.wide.s32 	%rd305, %r220, 2;
	add.s64 	%rd306, %rd1, %rd305;
	st.global.u16 	[%rd306], %rs446;
$L__BB0_368:
	setp.gt.s16 	%p219, %rs446, -2;
	@%p219 bra 	$L__BB0_370;
	mov.u64 	%rd307, $str;
	cvta.global.u64 	%rd308, %rd307;
	{ // callseq 38, 0
	.param .b64 param0;
	st.param.b64 	[param0], %rd308;
	.param .b64 param1;
	st.param.b64 	[param1], 0;
	.param .b32 retval0;
	call.uni (retval0), 
	vprintf, 
	(
	param0, 
	param1
	);
	ld.param.b32 	%r564, [retval0];
	} // callseq 38
$L__BB0_370:
	setp.lt.s32 	%p220, %r305, 1;
	{ // callseq 39, 0
	.param .b64 param0;
	st.param.b64 	[param0], %rd106;
	call.uni 
	free, 
	(
	param0
	);
	} // callseq 39
	@%p220 bra 	$L__BB0_456;
	add.s32 	%r567, %r191, 1024;
	mul.lo.s32 	%r221, %r567, %r305;
	setp.lt.u32 	%p221, %r3, 7;
	mov.b32 	%r930, 0;
	@%p221 bra 	$L__BB0_414;
	and.b32  	%r930, %r305, 2147483640;
	mov.b32 	%r928, 0;
	mov.u64 	%rd311, $str;
$L__BB0_373:
	.pragma "nounroll";
	add.s32 	%r224, %r928, %r221;
	setp.lt.s32 	%p222, %r224, %r192;
	mul.wide.u32 	%rd309, %r928, 2;
	add.s64 	%rd58, %rd112, %rd309;
	mul.wide.s32 	%rd310, %r224, 2;
	add.s64 	%rd59, %rd1, %rd310;
	@%p222 bra 	$L__BB0_375;
	ld.u16 	%rs447, [%rd58];
	bra.uni 	$L__BB0_376;
$L__BB0_375:
	ld.u16 	%rs447, [%rd58];
	st.global.u16 	[%rd59], %rs447;
$L__BB0_376:
	setp.gt.s16 	%p223, %rs447, -2;
	@%p223 bra 	$L__BB0_378;
	cvta.global.u64 	%rd312, %rd311;
	{ // callseq 40, 0
	.param .b64 param0;
	st.param.b64 	[param0], %rd312;
	.param .b64 param1;
	st.param.b64 	[param1], 0;
	.param .b32 retval0;
	call.uni (retval0), 
	vprintf, 
	(
	param0, 
	param1
	);
	ld.param.b32 	%r569, [retval0];
	} // callseq 40
$L__BB0_378:
	add.s32 	%r571, %r224, 1;
	setp.lt.s32 	%p224, %r571, %r192;
	@%p224 bra 	$L__BB0_380;
	ld.u16 	%rs448, [%rd58+2];
	bra.uni 	$L__BB0_381;
$L__BB0_380:
	ld.u16 	%rs448, [%rd58+2];
	st.global.u16 	[%rd59+2], %rs448;
$L__BB0_381:
	setp.gt.s16 	%p225, %rs448, -2;
	@%p225 bra 	$L__BB0_383;
	cvta.global.u64 	%rd314, %rd311;
	{ // callseq 41, 0
	.param .b64 param0;
	st.param.b64 	[param0], %rd314;
	.param .b64 param1;
	st.param.b64 	[param1], 0;
	.param .b32 retval0;
	call.uni (retval0), 
	vprintf, 
	(
	param0, 
	param1
	);
	ld.param.b32 	%r572, [retval0];
	} // callseq 41
$L__BB0_383:
	add.s32 	%r574, %r224, 2;
	setp.lt.s32 	%p226, %r574, %r192;
	@%p226 bra 	$L__BB0_385;
	ld.u16 	%rs449, [%rd58+4];
	bra.uni 	$L__BB0_386;
$L__BB0_385:
	ld.u16 	%rs449, [%rd58+4];
	st.global.u16 	[%rd59+4], %rs449;
$L__BB0_386:
	setp.gt.s16 	%p227, %rs449, -2;
	@%p227 bra 	$L__BB0_388;
	cvta.global.u64 	%rd316, %rd311;
	{ // callseq 42, 0
	.param .b64 param0;
	st.param.b64 	[param0], %rd316;
	.param .b64 param1;
	st.param.b64 	[param1], 0;
	.param .b32 retval0;
	call.uni (retval0), 
	vprintf, 
	(
	param0, 
	param1
	);
	ld.param.b32 	%r575, [retval0];
	} // callseq 42
$L__BB0_388:
	add.s32 	%r577, %r224, 3;
	setp.lt.s32 	%p228, %r577, %r192;
	@%p228 bra 	$L__BB0_390;
	ld.u16 	%rs450, [%rd58+6];
	bra.uni 	$L__BB0_391;
$L__BB0_390:
	ld.u16 	%rs450, [%rd58+6];
	st.global.u16 	[%rd59+6], %rs450;
$L__BB0_391:
	setp.gt.s16 	%p229, %rs450, -2;
	@%p229 bra 	$L__BB0_393;
	cvta.global.u64 	%rd318, %rd311;
	{ // callseq 43, 0
	.param .b64 param0;
	st.param.b64 	[param0], %rd318;
	.param .b64 param1;
	st.param.b64 	[param1], 0;
	.param .b32 retval0;
	call.uni (retval0), 
	vprintf, 
	(
	param0, 
	param1
	);
	ld.param.b32 	%r578, [retval0];
	} // callseq 43
$L__BB0_393:
	add.s32 	%r580, %r224, 4;
	setp.lt.s32 	%p230, %r580, %r192;
	@%p230 bra 	$L__BB0_395;
	ld.u16 	%rs451, [%rd58+8];
	bra.uni 	$L__BB0_396;
$L__BB0_395:
	ld.u16 	%rs451, [%rd58+8];
	st.global.u16 	[%rd59+8], %rs451;
$L__BB0_396:
	setp.gt.s16 	%p231, %rs451, -2;
	@%p231 bra 	$L__BB0_398;
	cvta.global.u64 	%rd320, %rd311;
	{ // callseq 44, 0
	.param .b64 param0;
	st.param.b64 	[param0], %rd320;
	.param .b64 param1;
	st.param.b64 	[param1], 0;
	.param .b32 retval0;
	call.uni (retval0), 
	vprintf, 
	(
	param0, 
	param1
	);
	ld.param.b32 	%r581, [retval0];
	} // callseq 44
$L__BB0_398:
	add.s32 	%r583, %r224, 5;
	setp.lt.s32 	%p232, %r583, %r192;
	@%p232 bra 	$L__BB0_400;
	ld.u16 	%rs452, [%rd58+10];
	bra.uni 	$L__BB0_401;
$L__BB0_400:
	ld.u16 	%rs452, [%rd58+10];
	st.global.u16 	[%rd59+10], %rs452;
$L__BB0_401:
	setp.gt.s16 	%p233, %rs452, -2;
	@%p233 bra 	$L__BB0_403;
	cvta.global.u64 	%rd322, %rd311;
	{ // callseq 45, 0
	.param .b64 param0;
	st.param.b64 	[param0], %rd322;
	.param .b64 param1;
	st.param.b64 	[param1], 0;
	.param .b32 retval0;
	call.uni (retval0), 
	vprintf, 
	(
	param0, 
	param1
	);
	ld.param.b32 	%r584, [retval0];
	} // callseq 45
$L__BB0_403:
	add.s32 	%r586, %r224, 6;
	setp.lt.s32 	%p234, %r586, %r192;
	@%p234 bra 	$L__BB0_405;
	ld.u16 	%rs453, [%rd58+12];
	bra.uni 	$L__BB0_406;
$L__BB0_405:
	ld.u16 	%rs453, [%rd58+12];
	st.global.u16 	[%rd59+12], %rs453;
$L__BB0_406:
	setp.gt.s16 	%p235, %rs453, -2;
	@%p235 bra 	$L__BB0_408;
	cvta.global.u64 	%rd324, %rd311;
	{ // callseq 46, 0
	.param .b64 param0;
	st.param.b64 	[param0], %rd324;
	.param .b64 param1;
	st.param.b64 	[param1], 0;
	.param .b32 retval0;
	call.uni (retval0), 
	vprintf, 
	(
	param0, 
	param1
	);
	ld.param.b32 	%r587, [retval0];
	} // callseq 46
$L__BB0_408:
	add.s32 	%r589, %r224, 7;
	setp.lt.s32 	%p236, %r589, %r192;
	@%p236 bra 	$L__BB0_410;
	ld.u16 	%rs454, [%rd58+14];
	bra.uni 	$L__BB0_411;
$L__BB0_410:
	ld.u16 	%rs454, [%rd58+14];
	st.global.u16 	[%rd59+14], %rs454;
$L__BB0_411:
	setp.gt.s16 	%p237, %rs454, -2;
	@%p237 bra 	$L__BB0_413;
	cvta.global.u64 	%rd326, %rd311;
	{ // callseq 47, 0
	.param .b64 param0;
	st.param.b64 	[param0], %rd326;
	.param .b64 param1;
	st.param.b64 	[param1], 0;
	.param .b32 retval0;
	call.uni (retval0), 
	vprintf, 
	(
	param0, 
	param1
	);
	ld.param.b32 	%r590, [retval0];
	} // callseq 47
$L__BB0_413:
	add.s32 	%r928, %r928, 8;
	setp.ne.s32 	%p238, %r928, %r930;
	@%p238 bra 	$L__BB0_373;
$L__BB0_414:
	setp.eq.s32 	%p239, %r5, 0;
	@%p239 bra 	$L__BB0_456;
	setp.lt.u32 	%p240, %r5, 4;
	@%p240 bra 	$L__BB0_437;
	add.s32 	%r227, %r930, %r221;
	setp.lt.s32 	%p241, %r227, %r192;
	mul.wide.u32 	%rd327, %r930, 2;
	add.s64 	%rd60, %rd112, %rd327;
	mul.wide.s32 	%rd328, %r227, 2;
	add.s64 	%rd61, %rd1, %rd328;
	@%p241 bra 	$L__BB0_418;
	ld.u16 	%rs455, [%rd60];
	bra.uni 	$L__BB0_419;
$L__BB0_418:
	ld.u16 	%rs455, [%rd60];
	st.global.u16 	[%rd61], %rs455;
$L__BB0_419:
	setp.gt.s16 	%p242, %rs455, -2;
	@%p242 bra 	$L__BB0_421;
	mov.u64 	%rd329, $str;
	cvta.global.u64 	%rd330, %rd329;
	{ // callseq 48, 0
	.param .b64 param0;
	st.param.b64 	[param0], %rd330;
	.param .b64 param1;
	st.param.b64 	[param1], 0;
	.param .b32 retval0;
	call.uni (retval0), 
	vprintf, 
	(
	param0, 
	param1
	);
	ld.param.b32 	%r592, [retval0];
	} // callseq 48
$L__BB0_421:
	add.s32 	%r594, %r227, 1;
	setp.lt.s32 	%p243, %r594, %r192;
	@%p243 bra 	$L__BB0_423;
	ld.u16 	%rs456, [%rd60+2];
	bra.uni 	$L__BB0_424;
$L__BB0_423:
	ld.u16 	%rs456, [%rd60+2];
	st.global.u16 	[%rd61+2], %rs456;
$L__BB0_424:
	setp.gt.s16 	%p244, %rs456, -2;
	@%p244 bra 	$L__BB0_426;
	mov.u64 	%rd331, $str;
	cvta.global.u64 	%rd332, %rd331;
	{ // callseq 49, 0
	.param .b64 param0;
	st.param.b64 	[param0], %rd332;
	.param .b64 param1;
	st.param.b64 	[param1], 0;
	.param .b32 retval0;
	call.uni (retval0), 
	vprintf, 
	(
	param0, 
	param1
	);
	ld.param.b32 	%r595, [retval0];
	} // callseq 49
$L__BB0_426:
	add.s32 	%r597, %r227, 2;
	setp.lt.s32 	%p245, %r597, %r192;
	@%p245 bra 	$L__BB0_428;
	ld.u16 	%rs457, [%rd60+4];
	bra.uni 	$L__BB0_429;
$L__BB0_428:
	ld.u16 	%rs457, [%rd60+4];
	st.global.u16 	[%rd61+4], %rs457;
$L__BB0_429:
	setp.gt.s16 	%p246, %rs457, -2;
	@%p246 bra 	$L__BB0_431;
	mov.u64 	%rd333, $str;
	cvta.global.u64 	%rd334, %rd333;
	{ // callseq 50, 0
	.param .b64 param0;
	st.param.b64 	[param0], %rd334;
	.param .b64 param1;
	st.param.b64 	[param1], 0;
	.param .b32 retval0;
	call.uni (retval0), 
	vprintf, 
	(
	param0, 
	param1
	);
	ld.param.b32 	%r598, [retval0];
	} // callseq 50
$L__BB0_431:
	add.s32 	%r600, %r227, 3;
	setp.lt.s32 	%p247, %r600, %r192;
	@%p247 bra 	$L__BB0_433;
	ld.u16 	%rs458, [%rd60+6];
	bra.uni 	$L__BB0_434;
$L__BB0_433:
	ld.u16 	%rs458, [%rd60+6];
	st.global.u16 	[%rd61+6], %rs458;
$L__BB0_434:
	setp.gt.s16 	%p248, %rs458, -2;
	@%p248 bra 	$L__BB0_436;
	mov.u64 	%rd335, $str;
	cvta.global.u64 	%rd336, %rd335;
	{ // callseq 51, 0
	.param .b64 param0;
	st.param.b64 	[param0], %rd336;
	.param .b64 param1;
	st.param.b64 	[param1], 0;
	.param .b32 retval0;
	call.uni (retval0), 
	vprintf, 
	(
	param0, 
	param1
	);
	ld.param.b32 	%r601, [retval0];
	} // callseq 51
$L__BB0_436:
	add.s32 	%r930, %r930, 4;
$L__BB0_437:
	setp.eq.s32 	%p249, %r193, 0;
	@%p249 bra 	$L__BB0_456;
	setp.eq.s32 	%p250, %r194, 0;
	@%p250 bra 	$L__BB0_450;
	add.s32 	%r230, %r930, %r221;
	setp.lt.s32 	%p251, %r230, %r192;
	mul.wide.u32 	%rd337, %r930, 2;
	add.s64 	%rd62, %rd112, %rd337;
	mul.wide.s32 	%rd338, %r230, 2;
	add.s64 	%rd63, %rd1, %rd338;
	@%p251 bra 	$L__BB0_441;
	ld.u16 	%rs459, [%rd62];
	bra.uni 	$L__BB0_442;
$L__BB0_441:
	ld.u16 	%rs459, [%rd62];
	st.global.u16 	[%rd63], %rs459;
$L__BB0_442:
	setp.gt.s16 	%p252, %rs459, -2;
	@%p252 bra 	$L__BB0_444;
	mov.u64 	%rd339, $str;
	cvta.global.u64 	%rd340, %rd339;
	{ // callseq 52, 0
	.param .b64 param0;
	st.param.b64 	[param0], %rd340;
	.param .b64 param1;
	st.param.b64 	[param1], 0;
	.param .b32 retval0;
	call.uni (retval0), 
	vprintf, 
	(
	param0, 
	param1
	);
	ld.param.b32 	%r603, [retval0];
	} // callseq 52
$L__BB0_444:
	add.s32 	%r605, %r230, 1;
	setp.lt.s32 	%p253, %r605, %r192;
	@%p253 bra 	$L__BB0_446;
	ld.u16 	%rs460, [%rd62+2];
	bra.uni 	$L__BB0_447;
$L__BB0_446:
	ld.u16 	%rs460, [%rd62+2];
	st.global.u16 	[%rd63+2], %rs460;
$L__BB0_447:
	setp.gt.s16 	%p254, %rs460, -2;
	@%p254 bra 	$L__BB0_449;
	mov.u64 	%rd341, $str;
	cvta.global.u64 	%rd342, %rd341;
	{ // callseq 53, 0
	.param .b64 param0;
	st.param.b64 	[param0], %rd342;
	.param .b64 param1;
	st.param.b64 	[param1], 0;
	.param .b32 retval0;
	call.uni (retval0), 
	vprintf, 
	(
	param0, 
	param1
	);
	ld.param.b32 	%r606, [retval0];
	} // callseq 53
$L__BB0_449:
	add.s32 	%r930, %r930, 2;
$L__BB0_450:
	and.b32  	%r608, %r305, 1;
	setp.eq.b32 	%p255, %r608, 1;
	not.pred 	%p256, %p255;
	@%p256 bra 	$L__BB0_456;
	add.s32 	%r233, %r930, %r221;
	setp.lt.s32 	%p257, %r233, %r192;
	@%p257 bra 	$L__BB0_453;
	mul.wide.u32 	%rd343, %r930, 2;
	add.s64 	%rd344, %rd112, %rd343;
	ld.u16 	%rs461, [%rd344];
	bra.uni 	$L__BB0_454;
$L__BB0_453:
	mul.wide.u32 	%rd345, %r930, 2;
	add.s64 	%rd346, %rd112, %rd345;
	ld.u16 	%rs461, [%rd346];
	mul.wide.s32 	%rd347, %r233, 2;
	add.s64 	%rd348, %rd1, %rd347;
	st.global.u16 	[%rd348], %rs461;
$L__BB0_454:
	setp.gt.s16 	%p258, %rs461, -2;
	@%p258 bra 	$L__BB0_456;
	mov.u64 	%rd349, $str;
	cvta.global.u64 	%rd350, %rd349;
	{ // callseq 54, 0
	.param .b64 param0;
	st.param.b64 	[param0], %rd350;
	.param .b64 param1;
	st.param.b64 	[param1], 0;
	.param .b32 retval0;
	call.uni (retval0), 
	vprintf, 
	(
	param0, 
	param1
	);
	ld.param.b32 	%r609, [retval0];
	} // callseq 54
$L__BB0_456:
	setp.lt.s32 	%p259, %r305, 1;
	{ // callseq 55, 0
	.param .b64 param0;
	st.param.b64 	[param0], %rd112;
	call.uni 
	free, 
	(
	param0
	);
	} // callseq 55
	@%p259 bra 	$L__BB0_542;
	add.s32 	%r612, %r191, 1536;
	mul.lo.s32 	%r234, %r612, %r305;
	setp.lt.u32 	%p260, %r3, 7;
	mov.b32 	%r934, 0;
	@%p260 bra 	$L__BB0_500;
	and.b32  	%r934, %r305, 2147483640;
	mov.b32 	%r932, 0;
	mov.u64 	%rd353, $str;
$L__BB0_459:
	.pragma "nounroll";
	add.s32 	%r237, %r932, %r234;
	setp.lt.s32 	%p261, %r237, %r192;
	mul.wide.u32 	%rd351, %r932, 2;
	add.s64 	%rd64, %rd118, %rd351;
	mul.wide.s32 	%rd352, %r237, 2;
	add.s64 	%rd65, %rd1, %rd352;
	@%p261 bra 	$L__BB0_461;
	ld.u16 	%rs462, [%rd64];
	bra.uni 	$L__BB0_462;
$L__BB0_461:
	ld.u16 	%rs462, [%rd64];
	st.global.u16 	[%rd65], %rs462;
$L__BB0_462:
	setp.gt.s16 	%p262, %rs462, -2;
	@%p262 bra 	$L__BB0_464;
	cvta.global.u64 	%rd354, %rd353;
	{ // callseq 56, 0
	.param .b64 param0;
	st.param.b64 	[param0], %rd354;
	.param .b64 param1;
	st.param.b64 	[param1], 0;
	.param .b32 retval0;
	call.uni (retval0), 
	vprintf, 
	(
	param0, 
	param1
	);
	ld.param.b32 	%r614, [retval0];
	} // callseq 56
$L__BB0_464:
	add.s32 	%r616, %r237, 1;
	setp.lt.s32 	%p263, %r616, %r192;
	@%p263 bra 	$L__BB0_466;
	ld.u16 	%rs463, [%rd64+2];
	bra.uni 	$L__BB0_467;
$L__BB0_466:
	ld.u16 	%rs463, [%rd64+2];
	st.global.u16 	[%rd65+2], %rs463;
$L__BB0_467:
	setp.gt.s16 	%p264, %rs463, -2;
	@%p264 bra 	$L__BB0_469;
	cvta.global.u64 	%rd356, %rd353;
	{ // callseq 57, 0
	.param .b64 param0;
	st.param.b64 	[param0], %rd356;
	.param .b64 param1;
	st.param.b64 	[param1], 0;
	.param .b32 retval0;
	call.uni (retval0), 
	vprintf, 
	(
	param0, 
	param1
	);
	ld.param.b32 	%r617, [retval0];
	} // callseq 57
$L__BB0_469:
	add.s32 	%r619, %r237, 2;
	setp.lt.s32 	%p265, %r619, %r192;
	@%p265 bra 	$L__BB0_471;
	ld.u16 	%rs464, [%rd64+4];
	bra.uni 	$L__BB0_472;
$L__BB0_471:
	ld.u16 	%rs464, [%rd64+4];
	st.global.u16 	[%rd65+4], %rs464;
$L__BB0_472:
	setp.gt.s16 	%p266, %rs464, -2;
	@%p266 bra 	$L__BB0_474;
	cvta.global.u64 	%rd358, %rd353;
	{ // callseq 58, 0
	.param .b64 param0;
	st.param.b64 	[param0], %rd358;
	.param .b64 param1;
	st.param.b64 	[param1], 0;
	.param .b32 retval0;
	call.uni (retval0), 
	vprintf, 
	(
	param0, 
	param1
	);
	ld.param.b32 	%r620, [retval0];
	} // callseq 58
$L__BB0_474:
	add.s32 	%r622, %r237, 3;
	setp.lt.s32 	%p267, %r622, %r192;
	@%p267 bra 	$L__BB0_476;
	ld.u16 	%rs465, [%rd64+6];
	bra.uni 	$L__BB0_477;
$L__BB0_476:
	ld.u16 	%rs465, [%rd64+6];
	st.global.u16 	[%rd65+6], %rs465;
$L__BB0_477:
	setp.gt.s16 	%p268, %rs465, -2;
	@%p268 bra 	$L__BB0_479;
	cvta.global.u64 	%rd360, %rd353;
	{ // callseq 59, 0
	.param .b64 param0;
	st.param.b64 	[param0], %rd360;
	.param .b64 param1;
	st.param.b64 	[param1], 0;
	.param .b32 retval0;
	call.uni (retval0), 
	vprintf, 
	(
	param0, 
	param1
	);
	ld.param.b32 	%r623, [retval0];
	} // callseq 59
$L__BB0_479:
	add.s32 	%r625, %r237, 4;
	setp.lt.s32 	%p269, %r625, %r192;
	@%p269 bra 	$L__BB0_481;
	ld.u16 	%rs466, [%rd64+8];
	bra.uni 	$L__BB0_482;
$L__BB0_481:
	ld.u16 	%rs466, [%rd64+8];
	st.global.u16 	[%rd65+8], %rs466;
$L__BB0_482:
	setp.gt.s16 	%p270, %rs466, -2;
	@%p270 bra 	$L__BB0_484;
	cvta.global.u64 	%rd362, %rd353;
	{ // callseq 60, 0
	.param .b64 param0;
	st.param.b64 	[param0], %rd362;
	.param .b64 param1;
	st.param.b64 	[param1], 0;
	.param .b32 retval0;
	call.uni (retval0), 
	vprintf, 
	(
	param0, 
	param1
	);
	ld.param.b32 	%r626, [retval0];
	} // callseq 60
$L__BB0_484:
	add.s32 	%r628, %r237, 5;
	setp.lt.s32 	%p271, %r628, %r192;
	@%p271 bra 	$L__BB0_486;
	ld.u16 	%rs467, [%rd64+10];
	bra.uni 	$L__BB0_487;
$L__BB0_486:
	ld.u16 	%rs467, [%rd64+10];
	st.global.u16 	[%rd65+10], %rs467;
$L__BB0_487:
	setp.gt.s16 	%p272, %rs467, -2;
	@%p272 bra 	$L__BB0_489;
	cvta.global.u64 	%rd364, %rd353;
	{ // callseq 61, 0
	.param .b64 param0;
	st.param.b64 	[param0], %rd364;
	.param .b64 param1;
	st.param.b64 	[param1], 0;
	.param .b32 retval0;
	call.uni (retval0), 
	vprintf, 
	(
	param0, 
	param1
	);
	ld.param.b32 	%r629, [retval0];
	} // callseq 61
$L__BB0_489:
	add.s32 	%r631, %r237, 6;
	setp.lt.s32 	%p273, %r631, %r192;
	@%p273 bra 	$L__BB0_491;
	ld.u16 	%rs468, [%rd64+12];
	bra.uni 	$L__BB0_492;
$L__BB0_491:
	ld.u16 	%rs468, [%rd64+12];
	st.global.u16 	[%rd65+12], %rs468;
$L__BB0_492:
	setp.gt.s16 	%p274, %rs468, -2;
	@%p274 bra 	$L__BB0_494;
	cvta.global.u64 	%rd366, %rd353;
	{ // callseq 62, 0
	.param .b64 param0;
	st.param.b64 	[param0], %rd366;
	.param .b64 param1;
	st.param.b64 	[param1], 0;
	.param .b32 retval0;
	call.uni (retval0), 
	vprintf, 
	(
	param0, 
	param1
	);
	ld.param.b32 	%r632, [retval0];
	} // callseq 62
$L__BB0_494:
	add.s32 	%r634, %r237, 7;
	setp.lt.s32 	%p275, %r634, %r192;
	@%p275 bra 	$L__BB0_496;
	ld.u16 	%rs469, [%rd64+14];
	bra.uni 	$L__BB0_497;
$L__BB0_496:
	ld.u16 	%rs469, [%rd64+14];
	st.global.u16 	[%rd65+14], %rs469;
$L__BB0_497:
	setp.gt.s16 	%p276, %rs469, -2;
	@%p276 bra 	$L__BB0_499;
	cvta.global.u64 	%rd368, %rd353;
	{ // callseq 63, 0
	.param .b64 param0;
	st.param.b64 	[param0], %rd368;
	.param .b64 param1;
	st.param.b64 	[param1], 0;
	.param .b32 retval0;
	call.uni (retval0), 
	vprintf, 
	(
	param0, 
	param1
	);
	ld.param.b32 	%r635, [retval0];
	} // callseq 63
$L__BB0_499:
	add.s32 	%r932, %r932, 8;
	setp.ne.s32 	%p277, %r932, %r934;
	@%p277 bra 	$L__BB0_459;
$L__BB0_500:
	setp.eq.s32 	%p278, %r5, 0;
	@%p278 bra 	$L__BB0_542;
	setp.lt.u32 	%p279, %r5, 4;
	@%p279 bra 	$L__BB0_523;
	add.s32 	%r240, %r934, %r234;
	setp.lt.s32 	%p280, %r240, %r192;
	mul.wide.u32 	%rd369, %r934, 2;
	add.s64 	%rd66, %rd118, %rd369;
	mul.wide.s32 	%rd370, %r240, 2;
	add.s64 	%rd67, %rd1, %rd370;
	@%p280 bra 	$L__BB0_504;
	ld.u16 	%rs470, [%rd66];
	bra.uni 	$L__BB0_505;
$L__BB0_504:
	ld.u16 	%rs470, [%rd66];
	st.global.u16 	[%rd67], %rs470;
$L__BB0_505:
	setp.gt.s16 	%p281, %rs470, -2;
	@%p281 bra 	$L__BB0_507;
	mov.u64 	%rd371, $str;
	cvta.global.u64 	%rd372, %rd371;
	{ // callseq 64, 0
	.param .b64 param0;
	st.param.b64 	[param0], %rd372;
	.param .b64 param1;
	st.param.b64 	[param1], 0;
	.param .b32 retval0;
	call.uni (retval0), 
	vprintf, 
	(
	param0, 
	param1
	);
	ld.param.b32 	%r637, [retval0];
	} // callseq 64
$L__BB0_507:
	add.s32 	%r639, %r240, 1;
	setp.lt.s32 	%p282, %r639, %r192;
	@%p282 bra 	$L__BB0_509;
	ld.u16 	%rs471, [%rd66+2];
	bra.uni 	$L__BB0_510;
$L__BB0_509:
	ld.u16 	%rs471, [%rd66+2];
	st.global.u16 	[%rd67+2], %rs471;
$L__BB0_510:
	setp.gt.s16 	%p283, %rs471, -2;
	@%p283 bra 	$L__BB0_512;
	mov.u64 	%rd373, $str;
	cvta.global.u64 	%rd374, %rd373;
	{ // callseq 65, 0
	.param .b64 param0;
	st.param.b64 	[param0], %rd374;
	.param .b64 param1;
	st.param.b64 	[param1], 0;
	.param .b32 retval0;
	call.uni (retval0), 
	vprintf, 
	(
	param0, 
	param1
	);
	ld.param.b32 	%r640, [retval0];
	} // callseq 65
$L__BB0_512:
	add.s32 	%r642, %r240, 2;
	setp.lt.s32 	%p284, %r642, %r192;
	@%p284 bra 	$L__BB0_514;
	ld.u16 	%rs472, [%rd66+4];
	bra.uni 	$L__BB0_515;
$L__BB0_514:
	ld.u16 	%rs472, [%rd66+4];
	st.global.u16 	[%rd67+4], %rs472;
$L__BB0_515:
	setp.gt.s16 	%p285, %rs472, -2;
	@%p285 bra 	$L__BB0_517;
	mov.u64 	%rd375, $str;
	cvta.global.u64 	%rd376, %rd375;
	{ // callseq 66, 0
	.param .b64 param0;
	st.param.b64 	[param0], %rd376;
	.param .b64 param1;
	st.param.b64 	[param1], 0;
	.param .b32 retval0;
	call.uni (retval0), 
	vprintf, 
	(
	param0, 
	param1
	);
	ld.param.b32 	%r643, [retval0];
	} // callseq 66
$L__BB0_517:
	add.s32 	%r645, %r240, 3;
	setp.lt.s32 	%p286, %r645, %r192;
	@%p286 bra 	$L__BB0_519;
	ld.u16 	%rs473, [%rd66+6];
	bra.uni 	$L__BB0_520;
$L__BB0_519:
	ld.u16 	%rs473, [%rd66+6];
	st.global.u16 	[%rd67+6], %rs473;
$L__BB0_520:
	setp.gt.s16 	%p287, %rs473, -2;
	@%p287 bra 	$L__BB0_522;
	mov.u64 	%rd377, $str;
	cvta.global.u64 	%rd378, %rd377;
	{ // callseq 67, 0
	.param .b64 param0;
	st.param.b64 	[param0], %rd378;
	.param .b64 param1;
	st.param.b64 	[param1], 0;
	.param .b32 retval0;
	call.uni (retval0), 
	vprintf, 
	(
	param0, 
	param1
	);
	ld.param.b32 	%r646, [retval0];
	} // callseq 67
$L__BB0_522:
	add.s32 	%r934, %r934, 4;
$L__BB0_523:
	setp.eq.s32 	%p288, %r193, 0;
	@%p288 bra 	$L__BB0_542;
	setp.eq.s32 	%p289, %r194, 0;
	@%p289 bra 	$L__BB0_536;
	add.s32 	%r243, %r934, %r234;
	setp.lt.s32 	%p290, %r243, %r192;
	mul.wide.u32 	%rd379, %r934, 2;
	add.s64 	%rd68, %rd118, %rd379;
	mul.wide.s32 	%rd380, %r243, 2;
	add.s64 	%rd69, %rd1, %rd380;
	@%p290 bra 	$L__BB0_527;
	ld.u16 	%rs474, [%rd68];
	bra.uni 	$L__BB0_528;
$L__BB0_527:
	ld.u16 	%rs474, [%rd68];
	st.global.u16 	[%rd69], %rs474;
$L__BB0_528:
	setp.gt.s16 	%p291, %rs474, -2;
	@%p291 bra 	$L__BB0_530;
	mov.u64 	%rd381, $str;
	cvta.global.u64 	%rd382, %rd381;
	{ // callseq 68, 0
	.param .b64 param0;
	st.param.b64 	[param0], %rd382;
	.param .b64 param1;
	st.param.b64 	[param1], 0;
	.param .b32 retval0;
	call.uni (retval0), 
	vprintf, 
	(
	param0, 
	param1
	);
	ld.param.b32 	%r648, [retval0];
	} // callseq 68
$L__BB0_530:
	add.s32 	%r650, %r243, 1;
	setp.lt.s32 	%p292, %r650, %r192;
	@%p292 bra 	$L__BB0_532;
	ld.u16 	%rs475, [%rd68+2];
	bra.uni 	$L__BB0_533;
$L__BB0_532:
	ld.u16 	%rs475, [%rd68+2];
	st.global.u16 	[%rd69+2], %rs475;
$L__BB0_533:
	setp.gt.s16 	%p293, %rs475, -2;
	@%p293 bra 	$L__BB0_535;
	mov.u64 	%rd383, $str;
	cvta.global.u64 	%rd384, %rd383;
	{ // callseq 69, 0
	.param .b64 param0;
	st.param.b64 	[param0], %rd384;
	.param .b64 param1;
	st.param.b64 	[param1], 0;
	.param .b32 retval0;
	call.uni (retval0), 
	vprintf, 
	(
	param0, 
	param1
	);
	ld.param.b32 	%r651, [retval0];
	} // callseq 69
$L__BB0_535:
	add.s32 	%r934, %r934, 2;
$L__BB0_536:
	and.b32  	%r653, %r305, 1;
	setp.eq.b32 	%p294, %r653, 1;
	not.pred 	%p295, %p294;
	@%p295 bra 	$L__BB0_542;
	add.s32 	%r246, %r934, %r234;
	setp.lt.s32 	%p296, %r246, %r192;
	@%p296 bra 	$L__BB0_539;
	mul.wide.u32 	%rd385, %r934, 2;
	add.s64 	%rd386, %rd118, %rd385;
	ld.u16 	%rs476, [%rd386];
	bra.uni 	$L__BB0_540;
$L__BB0_539:
	mul.wide.u32 	%rd387, %r934, 2;
	add.s64 	%rd388, %rd118, %rd387;
	ld.u16 	%rs476, [%rd388];
	mul.wide.s32 	%rd389, %r246, 2;
	add.s64 	%rd390, %rd1, %rd389;
	st.global.u16 	[%rd390], %rs476;
$L__BB0_540:
	setp.gt.s16 	%p297, %rs476, -2;
	@%p297 bra 	$L__BB0_542;
	mov.u64 	%rd391, $str;
	cvta.global.u64 	%rd392, %rd391;
	{ // callseq 70, 0
	.param .b64 param0;
	st.param.b64 	[param0], %rd392;
	.param .b64 param1;
	st.param.b64 	[param1], 0;
	.param .b32 retval0;
	call.uni (retval0), 
	vprintf, 
	(
	param0, 
	param1
	);
	ld.param.b32 	%r654, [retval0];
	} // callseq 70
$L__BB0_542:
	setp.lt.s32 	%p298, %r305, 1;
	{ // callseq 71, 0
	.param .b64 param0;
	st.param.b64 	[param0], %rd118;
	call.uni 
	free, 
	(
	param0
	);
	} // callseq 71
	@%p298 bra 	$L__BB0_628;
	add.s32 	%r657, %r191, 2048;
	mul.lo.s32 	%r247, %r657, %r305;
	setp.lt.u32 	%p299, %r3, 7;
	mov.b32 	%r938, 0;
	@%p299 bra 	$L__BB0_586;
	and.b32  	%r938, %r305, 2147483640;
	mov.b32 	%r936, 0;
	mov.u64 	%rd395, $str;
$L__BB0_545:
	.pragma "nounroll";
	add.s32 	%r250, %r936, %r247;
	setp.lt.s32 	%p300, %r250, %r192;
	mul.wide.u32 	%rd393, %r936, 2;
	add.s64 	%rd70, %rd124, %rd393;
	mul.wide.s32 	%rd394, %r250, 2;
	add.s64 	%rd71, %rd1, %rd394;
	@%p300 bra 	$L__BB0_547;
	ld.u16 	%rs477, [%rd70];
	bra.uni 	$L__BB0_548;
$L__BB0_547:
	ld.u16 	%rs477, [%rd70];
	st.global.u16 	[%rd71], %rs477;
$L__BB0_548:
	setp.gt.s16 	%p301, %rs477, -2;
	@%p301 bra 	$L__BB0_550;
	cvta.global.u64 	%rd396, %rd395;
	{ // callseq 72, 0
	.param .b64 param0;
	st.param.b64 	[param0], %rd396;
	.param .b64 param1;
	st.param.b64 	[param1], 0;
	.param .b32 retval0;
	call.uni (retval0), 
	vprintf, 
	(
	param0, 
	param1
	);
	ld.param.b32 	%r659, [retval0];
	} // callseq 72
$L__BB0_550:
	add.s32 	%r661, %r250, 1;
	setp.lt.s32 	%p302, %r661, %r192;
	@%p302 bra 	$L__BB0_552;
	ld.u16 	%rs478, [%rd70+2];
	bra.uni 	$L__BB0_553;
$L__BB0_552:
	ld.u16 	%rs478, [%rd70+2];
	st.global.u16 	[%rd71+2], %rs478;
$L__BB0_553:
	setp.gt.s16 	%p303, %rs478, -2;
	@%p303 bra 	$L__BB0_555;
	cvta.global.u64 	%rd398, %rd395;
	{ // callseq 73, 0
	.param .b64 param0;
	st.param.b64 	[param0], %rd398;
	.param .b64 param1;
	st.param.b64 	[param1], 0;
	.param .b32 retval0;
	call.uni (retval0), 
	vprintf, 
	(
	param0, 
	param1
	);
	ld.param.b32 	%r662, [retval0];
	} // callseq 73
$L__BB0_555:
	add.s32 	%r664, %r250, 2;
	setp.lt.s32 	%p304, %r664, %r192;
	@%p304 bra 	$L__BB0_557;
	ld.u16 	%rs479, [%rd70+4];
	bra.uni 	$L__BB0_558;
$L__BB0_557:
	ld.u16 	%rs479, [%rd70+4];
	st.global.u16 	[%rd71+4], %rs479;
$L__BB0_558:
	setp.gt.s16 	%p305, %rs479, -2;
	@%p305 bra 	$L__BB0_560;
	cvta.global.u64 	%rd400, %rd395;
	{ // callseq 74, 0
	.param .b64 param0;
	st.param.b64 	[param0], %rd400;
	.param .b64 param1;
	st.param.b64 	[param1], 0;
	.param .b32 retval0;
	call.uni (retval0), 
	vprintf, 
	(
	param0, 
	param1
	);
	ld.param.b32 	%r665, [retval0];
	} // callseq 74
$L__BB0_560:
	add.s32 	%r667, %r250, 3;
	setp.lt.s32 	%p306, %r667, %r192;
	@%p306 bra 	$L__BB0_562;
	ld.u16 	%rs480, [%rd70+6];
	bra.uni 	$L__BB0_563;
$L__BB0_562:
	ld.u16 	%rs480, [%rd70+6];
	st.global.u16 	[%rd71+6], %rs480;
$L__BB0_563:
	setp.gt.s16 	%p307, %rs480, -2;
	@%p307 bra 	$L__BB0_565;
	cvta.global.u64 	%rd402, %rd395;
	{ // callseq 75, 0
	.param .b64 param0;
	st.param.b64 	[param0], %rd402;
	.param .b64 param1;
	st.param.b64 	[param1], 0;
	.param .b32 retval0;
	call.uni (retval0), 
	vprintf, 
	(
	param0, 
	param1
	);
	ld.param.b32 	%r668, [retval0];
	} // callseq 75
$L__BB0_565:
	add.s32 	%r670, %r250, 4;
	setp.lt.s32 	%p308, %r670, %r192;
	@%p308 bra 	$L__BB0_567;
	ld.u16 	%rs481, [%rd70+8];
	bra.uni 	$L__BB0_568;
$L__BB0_567:
	ld.u16 	%rs481, [%rd70+8];
	st.global.u16 	[%rd71+8], %rs481;
$L__BB0_568:
	setp.gt.s16 	%p309, %rs481, -2;
	@%p309 bra 	$L__BB0_570;
	cvta.global.u64 	%rd404, %rd395;
	{ // callseq 76, 0
	.param .b64 param0;
	st.param.b64 	[param0], %rd404;
	.param .b64 param1;
	st.param.b64 	[param1], 0;
	.param .b32 retval0;
	call.uni (retval0), 
	vprintf, 
	(
	param0, 
	param1
	);
	ld.param.b32 	%r671, [retval0];
	} // callseq 76
$L__BB0_570:
	add.s32 	%r673, %r250, 5;
	setp.lt.s32 	%p310, %r673, %r192;
	@%p310 bra 	$L__BB0_572;
	ld.u16 	%rs482, [%rd70+10];
	bra.uni 	$L__BB0_573;
$L__BB0_572:
	ld.u16 	%rs482, [%rd70+10];
	st.global.u16 	[%rd71+10], %rs482;
$L__BB0_573:
	setp.gt.s16 	%p311, %rs482, -2;
	@%p311 bra 	$L__BB0_575;
	cvta.global.u64 	%rd406, %rd395;
	{ // callseq 77, 0
	.param .b64 param0;
	st.param.b64 	[param0], %rd406;
	.param .b64 param1;
	st.param.b64 	[param1], 0;
	.param .b32 retval0;
	call.uni (retval0), 
	vprintf, 
	(
	param0, 
	param1
	);
	ld.param.b32 	%r674, [retval0];
	} // callseq 77
$L__BB0_575:
	add.s32 	%r676, %r250, 6;
	setp.lt.s32 	%p312, %r676, %r192;
	@%p312 bra 	$L__BB0_577;
	ld.u16 	%rs483, [%rd70+12];
	bra.uni 	$L__BB0_578;
$L__BB0_577:
	ld.u16 	%rs483, [%rd70+12];
	st.global.u16 	[%rd71+12], %rs483;
$L__BB0_578:
	setp.gt.s16 	%p313, %rs483, -2;
	@%p313 bra 	$L__BB0_580;
	cvta.global.u64 	%rd408, %rd395;
	{ // callseq 78, 0
	.param .b64 param0;
	st.param.b64 	[param0], %rd408;
	.param .b64 param1;
	st.param.b64 	[param1], 0;
	.param .b32 retval0;
	call.uni (retval0), 
	vprintf, 
	(
	param0, 
	param1
	);
	ld.param.b32 	%r677, [retval0];
	} // callseq 78
$L__BB0_580:
	add.s32 	%r679, %r250, 7;
	setp.lt.s32 	%p314, %r679, %r192;
	@%p314 bra 	$L__BB0_582;
	ld.u16 	%rs484, [%rd70+14];
	bra.uni 	$L__BB0_583;
$L__BB0_582:
	ld.u16 	%rs484, [%rd70+14];
	st.global.u16 	[%rd71+14], %rs484;
$L__BB0_583:
	setp.gt.s16 	%p315, %rs484, -2;
	@%p315 bra 	$L__BB0_585;
	cvta.global.u64 	%rd410, %rd395;
	{ // callseq 79, 0
	.param .b64 param0;
	st.param.b64 	[param0], %rd410;
	.param .b64 param1;
	st.param.b64 	[param1], 0;
	.param .b32 retval0;
	call.uni (retval0), 
	vprintf, 
	(
	param0, 
	param1
	);
	ld.param.b32 	%r680, [retval0];
	} // callseq 79
$L__BB0_585:
	add.s32 	%r936, %r936, 8;
	setp.ne.s32 	%p316, %r936, %r938;
	@%p316 bra 	$L__BB0_545;
$L__BB0_586:
	setp.eq.s32 	%p317, %r5, 0;
	@%p317 bra 	$L__BB0_628;
	setp.lt.u32 	%p318, %r5, 4;
	@%p318 bra 	$L__BB0_609;
	add.s32 	%r253, %r938, %r247;
	setp.lt.s32 	%p319, %r253, %r192;
	mul.wide.u32 	%rd411, %r938, 2;
	add.s64 	%rd72, %rd124, %rd411;
	mul.wide.s32 	%rd412, %r253, 2;
	add.s64 	%rd73, %rd1, %rd412;
	@%p319 bra 	$L__BB0_590;
	ld.u16 	%rs485, [%rd72];
	bra.uni 	$L__BB0_591;
$L__BB0_590:
	ld.u16 	%rs485, [%rd72];
	st.global.u16 	[%rd73], %rs485;
$L__BB0_591:
	setp.gt.s16 	%p320, %rs485, -2;
	@%p320 bra 	$L__BB0_593;
	mov.u64 	%rd413, $str;
	cvta.global.u64 	%rd414, %rd413;
	{ // callseq 80, 0
	.param .b64 param0;
	st.param.b64 	[param0], %rd414;
	.param .b64 param1;
	st.param.b64 	[param1], 0;
	.param .b32 retval0;
	call.uni (retval0), 
	vprintf, 
	(
	param0, 
	param1
	);
	ld.param.b32 	%r682, [retval0];
	} // callseq 80
$L__BB0_593:
	add.s32 	%r684, %r253, 1;
	setp.lt.s32 	%p321, %r684, %r192;
	@%p321 bra 	$L__BB0_595;
	ld.u16 	%rs486, [%rd72+2];
	bra.uni 	$L__BB0_596;
$L__BB0_595:
	ld.u16 	%rs486, [%rd72+2];
	st.global.u16 	[%rd73+2], %rs486;
$L__BB0_596:
	setp.gt.s16 	%p322, %rs486, -2;
	@%p322 bra 	$L__BB0_598;
	mov.u64 	%rd415, $str;
	cvta.global.u64 	%rd416, %rd415;
	{ // callseq 81, 0
	.param .b64 param0;
	st.param.b64 	[param0], %rd416;
	.param .b64 param1;
	st.param.b64 	[param1], 0;
	.param .b32 retval0;
	call.uni (retval0), 
	vprintf, 
	(
	param0, 
	param1
	);
	ld.param.b32 	%r685, [retval0];
	} // callseq 81
$L__BB0_598:
	add.s32 	%r687, %r253, 2;
	setp.lt.s32 	%p323, %r687, %r192;
	@%p323 bra 	$L__BB0_600;
	ld.u16 	%rs487, [%rd72+4];
	bra.uni 	$L__BB0_601;
$L__BB0_600:
	ld.u16 	%rs487, [%rd72+4];
	st.global.u16 	[%rd73+4], %rs487;
$L__BB0_601:
	setp.gt.s16 	%p324, %rs487, -2;
	@%p324 bra 	$L__BB0_603;
	mov.u64 	%rd417, $str;
	cvta.global.u64 	%rd418, %rd417;
	{ // callseq 82, 0
	.param .b64 param0;
	st.param.b64 	[param0], %rd418;
	.param .b64 param1;
	st.param.b64 	[param1], 0;
	.param .b32 retval0;
	call.uni (retval0), 
	vprintf, 
	(
	param0, 
	param1
	);
	ld.param.b32 	%r688, [retval0];
	} // callseq 82
$L__BB0_603:
	add.s32 	%r690, %r253, 3;
	setp.lt.s32 	%p325, %r690, %r192;
	@%p325 bra 	$L__BB0_605;
	ld.u16 	%rs488, [%rd72+6];
	bra.uni 	$L__BB0_606;
$L__BB0_605:
	ld.u16 	%rs488, [%rd72+6];
	st.global.u16 	[%rd73+6], %rs488;
$L__BB0_606:
	setp.gt.s16 	%p326, %rs488, -2;
	@%p326 bra 	$L__BB0_608;
	mov.u64 	%rd419, $str;
	cvta.global.u64 	%rd420, %rd419;
	{ // callseq 83, 0
	.param .b64 param0;
	st.param.b64 	[param0], %rd420;
	.param .b64 param1;
	st.param.b64 	[param1], 0;
	.param .b32 retval0;
	call.uni (retval0), 
	vprintf, 
	(
	param0, 
	param1
	);
	ld.param.b32 	%r691, [retval0];
	} // callseq 83
$L__BB0_608:
	add.s32 	%r938, %r938, 4;
$L__BB0_609:
	setp.eq.s32 	%p327, %r193, 0;
	@%p327 bra 	$L__BB0_628;
	setp.eq.s32 	%p328, %r194, 0;
	@%p328 bra 	$L__BB0_622;
	add.s32 	%r256, %r938, %r247;
	setp.lt.s32 	%p329, %r256, %r192;
	mul.wide.u32 	%rd421, %r938, 2;
	add.s64 	%rd74, %rd124, %rd421;
	mul.wide.s32 	%rd422, %r256, 2;
	add.s64 	%rd75, %rd1, %rd422;
	@%p329 bra 	$L__BB0_613;
	ld.u16 	%rs489, [%rd74];
	bra.uni 	$L__BB0_614;
$L__BB0_613:
	ld.u16 	%rs489, [%rd74];
	st.global.u16 	[%rd75], %rs489;
$L__BB0_614:
	setp.gt.s16 	%p330, %rs489, -2;
	@%p330 bra 	$L__BB0_616;
	mov.u64 	%rd423, $str;
	cvta.global.u64 	%rd424, %rd423;
	{ // callseq 84, 0
	.param .b64 param0;
	st.param.b64 	[param0], %rd424;
	.param .b64 param1;
	st.param.b64 	[param1], 0;
	.param .b32 retval0;
	call.uni (retval0), 
	vprintf, 
	(
	param0, 
	param1
	);
	ld.param.b32 	%r693, [retval0];
	} // callseq 84
$L__BB0_616:
	add.s32 	%r695, %r256, 1;
	setp.lt.s32 	%p331, %r695, %r192;
	@%p331 bra 	$L__BB0_618;
	ld.u16 	%rs490, [%rd74+2];
	bra.uni 	$L__BB0_619;
$L__BB0_618:
	ld.u16 	%rs490, [%rd74+2];
	st.global.u16 	[%rd75+2], %rs490;
$L__BB0_619:
	setp.gt.s16 	%p332, %rs490, -2;
	@%p332 bra 	$L__BB0_621;
	mov.u64 	%rd425, $str;
	cvta.global.u64 	%rd426, %rd425;
	{ // callseq 85, 0
	.param .b64 param0;
	st.param.b64 	[param0], %rd426;
	.param .b64 param1;
	st.param.b64 	[param1], 0;
	.param .b32 retval0;
	call.uni (retval0), 
	vprintf, 
	(
	param0, 
	param1
	);
	ld.param.b32 	%r696, [retval0];
	} // callseq 85
$L__BB0_621:
	add.s32 	%r938, %r938, 2;
$L__BB0_622:
	and.b32  	%r698, %r305, 1;
	setp.eq.b32 	%p333, %r698, 1;
	not.pred 	%p334, %p333;
	@%p334 bra 	$L__BB0_628;
	add.s32 	%r259, %r938, %r247;
	setp.lt.s32 	%p335, %r259, %r192;
	@%p335 bra 	$L__BB0_625;
	mul.wide.u32 	%rd427, %r938, 2;
	add.s64 	%rd428, %rd124, %rd427;
	ld.u16 	%rs491, [%rd428];
	bra.uni 	$L__BB0_626;
$L__BB0_625:
	mul.wide.u32 	%rd429, %r938, 2;
	add.s64 	%rd430, %rd124, %rd429;
	ld.u16 	%rs491, [%rd430];
	mul.wide.s32 	%rd431, %r259, 2;
	add.s64 	%rd432, %rd1, %rd431;
	st.global.u16 	[%rd432], %rs491;
$L__BB0_626:
	setp.gt.s16 	%p336, %rs491, -2;
	@%p336 bra 	$L__BB0_628;
	mov.u64 	%rd433, $str;
	cvta.global.u64 	%rd434, %rd433;
	{ // callseq 86, 0
	.param .b64 param0;
	st.param.b64 	[param0], %rd434;
	.param .b64 param1;
	st.param.b64 	[param1], 0;
	.param .b32 retval0;
	call.uni (retval0), 
	vprintf, 
	(
	param0, 
	param1
	);
	ld.param.b32 	%r699, [retval0];
	} // callseq 86
$L__BB0_628:
	setp.lt.s32 	%p337, %r305, 1;
	{ // callseq 87, 0
	.param .b64 param0;
	st.param.b64 	[param0], %rd124;
	call.uni 
	free, 
	(
	param0
	);
	} // callseq 87
	@%p337 bra 	$L__BB0_714;
	add.s32 	%r702, %r191, 2560;
	mul.lo.s32 	%r260, %r702, %r305;
	setp.lt.u32 	%p338, %r3, 7;
	mov.b32 	%r942, 0;
	@%p338 bra 	$L__BB0_672;
	and.b32  	%r942, %r305, 2147483640;
	mov.b32 	%r940, 0;
	mov.u64 	%rd437, $str;
$L__BB0_631:
	.pragma "nounroll";
	add.s32 	%r263, %r940, %r260;
	setp.lt.s32 	%p339, %r263, %r192;
	mul.wide.u32 	%rd435, %r940, 2;
	add.s64 	%rd76, %rd130, %rd435;
	mul.wide.s32 	%rd436, %r263, 2;
	add.s64 	%rd77, %rd1, %rd436;
	@%p339 bra 	$L__BB0_633;
	ld.u16 	%rs492, [%rd76];
	bra.uni 	$L__BB0_634;
$L__BB0_633:
	ld.u16 	%rs492, [%rd76];
	st.global.u16 	[%rd77], %rs492;
$L__BB0_634:
	setp.gt.s16 	%p340, %rs492, -2;
	@%p340 bra 	$L__BB0_636;
	cvta.global.u64 	%rd438, %rd437;
	{ // callseq 88, 0
	.param .b64 param0;
	st.param.b64 	[param0], %rd438;
	.param .b64 param1;
	st.param.b64 	[param1], 0;
	.param .b32 retval0;
	call.uni (retval0), 
	vprintf, 
	(
	param0, 
	param1
	);
	ld.param.b32 	%r704, [retval0];
	} // callseq 88
$L__BB0_636:
	add.s32 	%r706, %r263, 1;
	setp.lt.s32 	%p341, %r706, %r192;
	@%p341 bra 	$L__BB0_638;
	ld.u16 	%rs493, [%rd76+2];
	bra.uni 	$L__BB0_639;
$L__BB0_638:
	ld.u16 	%rs493, [%rd76+2];
	st.global.u16 	[%rd77+2], %rs493;
$L__BB0_639:
	setp.gt.s16 	%p342, %rs493, -2;
	@%p342 bra 	$L__BB0_641;
	cvta.global.u64 	%rd440, %rd437;
	{ // callseq 89, 0
	.param .b64 param0;
	st.param.b64 	[param0], %rd440;
	.param .b64 param1;
	st.param.b64 	[param1], 0;
	.param .b32 retval0;
	call.uni (retval0), 
	vprintf, 
	(
	param0, 
	param1
	);
	ld.param.b32 	%r707, [retval0];
	} // callseq 89
$L__BB0_641:
	add.s32 	%r709, %r263, 2;
	setp.lt.s32 	%p343, %r709, %r192;
	@%p343 bra 	$L__BB0_643;
	ld.u16 	%rs494, [%rd76+4];
	bra.uni 	$L__BB0_644;
$L__BB0_643:
	ld.u16 	%rs494, [%rd76+4];
	st.global.u16 	[%rd77+4], %rs494;
$L__BB0_644:
	setp.gt.s16 	%p344, %rs494, -2;
	@%p344 bra 	$L__BB0_646;
	cvta.global.u64 	%rd442, %rd437;
	{ // callseq 90, 0
	.param .b64 param0;
	st.param.b64 	[param0], %rd442;
	.param .b64 param1;
	st.param.b64 	[param1], 0;
	.param .b32 retval0;
	call.uni (retval0), 
	vprintf, 
	(
	param0, 
	param1
	);
	ld.param.b32 	%r710, [retval0];
	} // callseq 90
$L__BB0_646:
	add.s32 	%r712, %r263, 3;
	setp.lt.s32 	%p345, %r712, %r192;
	@%p345 bra 	$L__BB0_648;
	ld.u16 	%rs495, [%rd76+6];
	bra.uni 	$L__BB0_649;
$L__BB0_648:
	ld.u16 	%rs495, [%rd76+6];
	st.global.u16 	[%rd77+6], %rs495;
$L__BB0_649:
	setp.gt.s16 	%p346, %rs495, -2;
	@%p346 bra 	$L__BB0_651;
	cvta.global.u64 	%rd444, %rd437;
	{ // callseq 91, 0
	.param .b64 param0;
	st.param.b64 	[param0], %rd444;
	.param .b64 param1;
	st.param.b64 	[param1], 0;
	.param .b32 retval0;
	call.uni (retval0), 
	vprintf, 
	(
	param0, 
	param1
	);
	ld.param.b32 	%r713, [retval0];
	} // callseq 91
$L__BB0_651:
	add.s32 	%r715, %r263, 4;
	setp.lt.s32 	%p347, %r715, %r192;
	@%p347 bra 	$L__BB0_653;
	ld.u16 	%rs496, [%rd76+8];
	bra.uni 	$L__BB0_654;
$L__BB0_653:
	ld.u16 	%rs496, [%rd76+8];
	st.global.u16 	[%rd77+8], %rs496;
$L__BB0_654:
	setp.gt.s16 	%p348, %rs496, -2;
	@%p348 bra 	$L__BB0_656;
	cvta.global.u64 	%rd446, %rd437;
	{ // callseq 92, 0
	.param .b64 param0;
	st.param.b64 	[param0], %rd446;
	.param .b64 param1;
	st.param.b64 	[param1], 0;
	.param .b32 retval0;
	call.uni (retval0), 
	vprintf, 
	(
	param0, 
	param1
	);
	ld.param.b32 	%r716, [retval0];
	} // callseq 92
$L__BB0_656:
	add.s32 	%r718, %r263, 5;
	setp.lt.s32 	%p349, %r718, %r192;
	@%p349 bra 	$L__BB0_658;
	ld.u16 	%rs497, [%rd76+10];
	bra.uni 	$L__BB0_659;
$L__BB0_658:
	ld.u16 	%rs497, [%rd76+10];
	st.global.u16 	[%rd77+10], %rs497;
$L__BB0_659:
	setp.gt.s16 	%p350, %rs497, -2;
	@%p350 bra 	$L__BB0_661;
	cvta.global.u64 	%rd448, %rd437;
	{ // callseq 93, 0
	.param .b64 param0;
	st.param.b64 	[param0], %rd448;
	.param .b64 param1;
	st.param.b64 	[param1], 0;
	.param .b32 retval0;
	call.uni (retval0), 
	vprintf, 
	(
	param0, 
	param1
	);
	ld.param.b32 	%r719, [retval0];
	} // callseq 93
$L__BB0_661:
	add.s32 	%r721, %r263, 6;
	setp.lt.s32 	%p351, %r721, %r192;
	@%p351 bra 	$L__BB0_663;
	ld.u16 	%rs498, [%rd76+12];
	bra.uni 	$L__BB0_664;
$L__BB0_663:
	ld.u16 	%rs498, [%rd76+12];
	st.global.u16 	[%rd77+12], %rs498;
$L__BB0_664:
	setp.gt.s16 	%p352, %rs498, -2;
	@%p352 bra 	$L__BB0_666;
	cvta.global.u64 	%rd450, %rd437;
	{ // callseq 94, 0
	.param .b64 param0;
	st.param.b64 	[param0], %rd450;
	.param .b64 param1;
	st.param.b64 	[param1], 0;
	.param .b32 retval0;
	call.uni (retval0), 
	vprintf, 
	(
	param0, 
	param1
	);
	ld.param.b32 	%r722, [retval0];
	} // callseq 94
$L__BB0_666:
	add.s32 	%r724, %r263, 7;
	setp.lt.s32 	%p353, %r724, %r192;
	@%p353 bra 	$L__BB0_668;
	ld.u16 	%rs499, [%rd76+14];
	bra.uni 	$L__BB0_669;
$L__BB0_668:
	ld.u16 	%rs499, [%rd76+14];
	st.global.u16 	[%rd77+14], %rs499;
$L__BB0_669:
	setp.gt.s16 	%p354, %rs499, -2;
	@%p354 bra 	$L__BB0_671;
	cvta.global.u64 	%rd452, %rd437;
	{ // callseq 95, 0
	.param .b64 param0;
	st.param.b64 	[param0], %rd452;
	.param .b64 param1;
	st.param.b64 	[param1], 0;
	.param .b32 retval0;
	call.uni (retval0), 
	vprintf, 
	(
	param0, 
	param1
	);
	ld.param.b32 	%r725, [retval0];
	} // callseq 95
$L__BB0_671:
	add.s32 	%r940, %r940, 8;
	setp.ne.s32 	%p355, %r940, %r942;
	@%p355 bra 	$L__BB0_631;
$L__BB0_672:
	setp.eq.s32 	%p356, %r5, 0;
	@%p356 bra 	$L__BB0_714;
	setp.lt.u32 	%p357, %r5, 4;
	@%p357 bra 	$L__BB0_695;
	add.s32 	%r266, %r942, %r260;
	setp.lt.s32 	%p358, %r266, %r192;
	mul.wide.u32 	%rd453, %r942, 2;
	add.s64 	%rd78, %rd130, %rd453;
	mul.wide.s32 	%rd454, %r266, 2;
	add.s64 	%rd79, %rd1, %rd454;
	@%p358 bra 	$L__BB0_676;
	ld.u16 	%rs500, [%rd78];
	bra.uni 	$L__BB0_677;
$L__BB0_676:
	ld.u16 	%rs500, [%rd78];
	st.global.u16 	[%rd79], %rs500;
$L__BB0_677:
	setp.gt.s16 	%p359, %rs500, -2;
	@%p359 bra 	$L__BB0_679;
	mov.u64 	%rd455, $str;
	cvta.global.u64 	%rd456, %rd455;
	{ // callseq 96, 0
	.param .b64 param0;
	st.param.b64 	[param0], %rd456;
	.param .b64 param1;
	st.param.b64 	[param1], 0;
	.param .b32 retval0;
	call.uni (retval0), 
	vprintf, 
	(
	param0, 
	param1
	);
	ld.param.b32 	%r727, [retval0];
	} // callseq 96
$L__BB0_679:
	add.s32 	%r729, %r266, 1;
	setp.lt.s32 	%p360, %r729, %r192;
	@%p360 bra 	$L__BB0_681;
	ld.u16 	%rs501, [%rd78+2];
	bra.uni 	$L__BB0_682;
$L__BB0_681:
	ld.u16 	%rs501, [%rd78+2];
	st.global.u16 	[%rd79+2], %rs501;
$L__BB0_682:
	setp.gt.s16 	%p361, %rs501, -2;
	@%p361 bra 	$L__BB0_684;
	mov.u64 	%rd457, $str;
	cvta.global.u64 	%rd458, %rd457;
	{ // callseq 97, 0
	.param .b64 param0;
	st.param.b64 	[param0], %rd458;
	.param .b64 param1;
	st.param.b64 	[param1], 0;
	.param .b32 retval0;
	call.uni (retval0), 
	vprintf, 
	(
	param0, 
	param1
	);
	ld.param.b32 	%r730, [retval0];
	} // callseq 97
$L__BB0_684:
	add.s32 	%r732, %r266, 2;
	setp.lt.s32 	%p362, %r732, %r192;
	@%p362 bra 	$L__BB0_686;
	ld.u16 	%rs502, [%rd78+4];
	bra.uni 	$L__BB0_687;
$L__BB0_686:
	ld.u16 	%rs502, [%rd78+4];
	st.global.u16 	[%rd79+4], %rs502;
$L__BB0_687:
	setp.gt.s16 	%p363, %rs502, -2;
	@%p363 bra 	$L__BB0_689;
	mov.u64 	%rd459, $str;
	cvta.global.u64 	%rd460, %rd459;
	{ // callseq 98, 0
	.param .b64 param0;
	st.param.b64 	[param0], %rd460;
	.param .b64 param1;
	st.param.b64 	[param1], 0;
	.param .b32 retval0;
	call.uni (retval0), 
	vprintf, 
	(
	param0, 
	param1
	);
	ld.param.b32 	%r733, [retval0];
	} // callseq 98
$L__BB0_689:
	add.s32 	%r735, %r266, 3;
	setp.lt.s32 	%p364, %r735, %r192;
	@%p364 bra 	$L__BB0_691;
	ld.u16 	%rs503, [%rd78+6];
	bra.uni 	$L__BB0_692;
$L__BB0_691:
	ld.u16 	%rs503, [%rd78+6];
	st.global.u16 	[%rd79+6], %rs503;
$L__BB0_692:
	setp.gt.s16 	%p365, %rs503, -2;
	@%p365 bra 	$L__BB0_694;
	mov.u64 	%rd461, $str;
	cvta.global.u64 	%rd462, %rd461;
	{ // callseq 99, 0
	.param .b64 param0;
	st.param.b64 	[param0], %rd462;
	.param .b64 param1;
	st.param.b64 	[param1], 0;
	.param .b32 retval0;
	call.uni (retval0), 
	vprintf, 
	(
	param0, 
	param1
	);
	ld.param.b32 	%r736, [retval0];
	} // callseq 99
$L__BB0_694:
	add.s32 	%r942, %r942, 4;
$L__BB0_695:
	setp.eq.s32 	%p366, %r193, 0;
	@%p366 bra 	$L__BB0_714;
	setp.eq.s32 	%p367, %r194, 0;
	@%p367 bra 	$L__BB0_708;
	add.s32 	%r269, %r942, %r260;
	setp.lt.s32 	%p368, %r269, %r192;
	mul.wide.u32 	%rd463, %r942, 2;
	add.s64 	%rd80, %rd130, %rd463;
	mul.wide.s32 	%rd464, %r269, 2;
	add.s64 	%rd81, %rd1, %rd464;
	@%p368 bra 	$L__BB0_699;
	ld.u16 	%rs504, [%rd80];
	bra.uni 	$L__BB0_700;
$L__BB0_699:
	ld.u16 	%rs504, [%rd80];
	st.global.u16 	[%rd81], %rs504;
$L__BB0_700:
	setp.gt.s16 	%p369, %rs504, -2;
	@%p369 bra 	$L__BB0_702;
	mov.u64 	%rd465, $str;
	cvta.global.u64 	%rd466, %rd465;
	{ // callseq 100, 0
	.param .b64 param0;
	st.param.b64 	[param0], %rd466;
	.param .b64 param1;
	st.param.b64 	[param1], 0;
	.param .b32 retval0;
	call.uni (retval0), 
	vprintf, 
	(
	param0, 
	param1
	);
	ld.param.b32 	%r738, [retval0];
	} // callseq 100
$L__BB0_702:
	add.s32 	%r740, %r269, 1;
	setp.lt.s32 	%p370, %r740, %r192;
	@%p370 bra 	$L__BB0_704;
	ld.u16 	%rs505, [%rd80+2];
	bra.uni 	$L__BB0_705;
$L__BB0_704:
	ld.u16 	%rs505, [%rd80+2];
	st.global.u16 	[%rd81+2], %rs505;
$L__BB0_705:
	setp.gt.s16 	%p371, %rs505, -2;
	@%p371 bra 	$L__BB0_707;
	mov.u64 	%rd467, $str;
	cvta.global.u64 	%rd468, %rd467;
	{ // callseq 101, 0
	.param .b64 param0;
	st.param.b64 	[param0], %rd468;
	.param .b64 param1;
	st.param.b64 	[param1], 0;
	.param .b32 retval0;
	call.uni (retval0), 
	vprintf, 
	(
	param0, 
	param1
	);
	ld.param.b32 	%r741, [retval0];
	} // callseq 101
$L__BB0_707:
	add.s32 	%r942, %r942, 2;
$L__BB0_708:
	and.b32  	%r743, %r305, 1;
	setp.eq.b32 	%p372, %r743, 1;
	not.pred 	%p373, %p372;
	@%p373 bra 	$L__BB0_714;
	add.s32 	%r272, %r942, %r260;
	setp.lt.s32 	%p374, %r272, %r192;
	@%p374 bra 	$L__BB0_711;
	mul.wide.u32 	%rd469, %r942, 2;
	add.s64 	%rd470, %rd130, %rd469;
	ld.u16 	%rs506, [%rd470];
	bra.uni 	$L__BB0_712;
$L__BB0_711:
	mul.wide.u32 	%rd471, %r942, 2;
	add.s64 	%rd472, %rd130, %rd471;
	ld.u16 	%rs506, [%rd472];
	mul.wide.s32 	%rd473, %r272, 2;
	add.s64 	%rd474, %rd1, %rd473;
	st.global.u16 	[%rd474], %rs506;
$L__BB0_712:
	setp.gt.s16 	%p375, %rs506, -2;
	@%p375 bra 	$L__BB0_714;
	mov.u64 	%rd475, $str;
	cvta.global.u64 	%rd476, %rd475;
	{ // callseq 102, 0
	.param .b64 param0;
	st.param.b64 	[param0], %rd476;
	.param .b64 param1;
	st.param.b64 	[param1], 0;
	.param .b32 retval0;
	call.uni (retval0), 
	vprintf, 
	(
	param0, 
	param1
	);
	ld.param.b32 	%r744, [retval0];
	} // callseq 102
$L__BB0_714:
	setp.lt.s32 	%p376, %r305, 1;
	{ // callseq 103, 0
	.param .b64 param0;
	st.param.b64 	[param0], %rd130;
	call.uni 
	free, 
	(
	param0
	);
	} // callseq 103
	@%p376 bra 	$L__BB0_800;
	add.s32 	%r747, %r191, 3072;
	mul.lo.s32 	%r273, %r747, %r305;
	setp.lt.u32 	%p377, %r3, 7;
	mov.b32 	%r946, 0;
	@%p377 bra 	$L__BB0_758;
	and.b32  	%r946, %r305, 2147483640;
	mov.b32 	%r944, 0;
	mov.u64 	%rd479, $str;
$L__BB0_717:
	.pragma "nounroll";
	add.s32 	%r276, %r944, %r273;
	setp.lt.s32 	%p378, %r276, %r192;
	mul.wide.u32 	%rd477, %r944, 2;
	add.s64 	%rd82, %rd136, %rd477;
	mul.wide.s32 	%rd478, %r276, 2;
	add.s64 	%rd83, %rd1, %rd478;
	@%p378 bra 	$L__BB0_719;
	ld.u16 	%rs507, [%rd82];
	bra.uni 	$L__BB0_720;
$L__BB0_719:
	ld.u16 	%rs507, [%rd82];
	st.global.u16 	[%rd83], %rs507;
$L__BB0_720:
	setp.gt.s16 	%p379, %rs507, -2;
	@%p379 bra 	$L__BB0_722;
	cvta.global.u64 	%rd480, %rd479;
	{ // callseq 104, 0
	.param .b64 param0;
	st.param.b64 	[param0], %rd480;
	.param .b64 param1;
	st.param.b64 	[param1], 0;
	.param .b32 retval0;
	call.uni (retval0), 
	vprintf, 
	(
	param0, 
	param1
	);
	ld.param.b32 	%r749, [retval0];
	} // callseq 104
$L__BB0_722:
	add.s32 	%r751, %r276, 1;
	setp.lt.s32 	%p380, %r751, %r192;
	@%p380 bra 	$L__BB0_724;
	ld.u16 	%rs508, [%rd82+2];
	bra.uni 	$L__BB0_725;
$L__BB0_724:
	ld.u16 	%rs508, [%rd82+2];
	st.global.u16 	[%rd83+2], %rs508;
$L__BB0_725:
	setp.gt.s16 	%p381, %rs508, -2;
	@%p381 bra 	$L__BB0_727;
	cvta.global.u64 	%rd482, %rd479;
	{ // callseq 105, 0
	.param .b64 param0;
	st.param.b64 	[param0], %rd482;
	.param .b64 param1;
	st.param.b64 	[param1], 0;
	.param .b32 retval0;
	call.uni (retval0), 
	vprintf, 
	(
	param0, 
	param1
	);
	ld.param.b32 	%r752, [retval0];
	} // callseq 105
$L__BB0_727:
	add.s32 	%r754, %r276, 2;
	setp.lt.s32 	%p382, %r754, %r192;
	@%p382 bra 	$L__BB0_729;
	ld.u16 	%rs509, [%rd82+4];
	bra.uni 	$L__BB0_730;
$L__BB0_729:
	ld.u16 	%rs509, [%rd82+4];
	st.global.u16 	[%rd83+4], %rs509;
$L__BB0_730:
	setp.gt.s16 	%p383, %rs509, -2;
	@%p383 bra 	$L__BB0_732;
	cvta.global.u64 	%rd484, %rd479;
	{ // callseq 106, 0
	.param .b64 param0;
	st.param.b64 	[param0], %rd484;
	.param .b64 param1;
	st.param.b64 	[param1], 0;
	.param .b32 retval0;
	call.uni (retval0), 
	vprintf, 
	(
	param0, 
	param1
	);
	ld.param.b32 	%r755, [retval0];
	} // callseq 106
$L__BB0_732:
	add.s32 	%r757, %r276, 3;
	setp.lt.s32 	%p384, %r757, %r192;
	@%p384 bra 	$L__BB0_734;
	ld.u16 	%rs510, [%rd82+6];
	bra.uni 	$L__BB0_735;
$L__BB0_734:
	ld.u16 	%rs510, [%rd82+6];
	st.global.u16 	[%rd83+6], %rs510;
$L__BB0_735:
	setp.gt.s16 	%p385, %rs510, -2;
	@%p385 bra 	$L__BB0_737;
	cvta.global.u64 	%rd486, %rd479;
	{ // callseq 107, 0
	.param .b64 param0;
	st.param.b64 	[param0], %rd486;
	.param .b64 param1;
	st.param.b64 	[param1], 0;
	.param .b32 retval0;
	call.uni (retval0), 
	vprintf, 
	(
	param0, 
	param1
	);
	ld.param.b32 	%r758, [retval0];
	} // callseq 107
$L__BB0_737:
	add.s32 	%r760, %r276, 4;
	setp.lt.s32 	%p386, %r760, %r192;
	@%p386 bra 	$L__BB0_739;
	ld.u16 	%rs511, [%rd82+8];
	bra.uni 	$L__BB0_740;
$L__BB0_739:
	ld.u16 	%rs511, [%rd82+8];
	st.global.u16 	[%rd83+8], %rs511;
$L__BB0_740:
	setp.gt.s16 	%p387, %rs511, -2;
	@%p387 bra 	$L__BB0_742;
	cvta.global.u64 	%rd488, %rd479;
	{ // callseq 108, 0
	.param .b64 param0;
	st.param.b64 	[param0], %rd488;
	.param .b64 param1;
	st.param.b64 	[param1], 0;
	.param .b32 retval0;
	call.uni (retval0), 
	vprintf, 
	(
	param0, 
	param1
	);
	ld.param.b32 	%r761, [retval0];
	} // callseq 108
$L__BB0_742:
	add.s32 	%r763, %r276, 5;
	setp.lt.s32 	%p388, %r763, %r192;
	@%p388 bra 	$L__BB0_744;
	ld.u16 	%rs512, [%rd82+10];
	bra.uni 	$L__BB0_745;
$L__BB0_744:
	ld.u16 	%rs512, [%rd82+10];
	st.global.u16 	[%rd83+10], %rs512;
$L__BB0_745:
	setp.gt.s16 	%p389, %rs512, -2;
	@%p389 bra 	$L__BB0_747;
	cvta.global.u64 	%rd490, %rd479;
	{ // callseq 109, 0
	.param .b64 param0;
	st.param.b64 	[param0], %rd490;
	.param .b64 param1;
	st.param.b64 	[param1], 0;
	.param .b32 retval0;
	call.uni (retval0), 
	vprintf, 
	(
	param0, 
	param1
	);
	ld.param.b32 	%r764, [retval0];
	} // callseq 109
$L__BB0_747:
	add.s32 	%r766, %r276, 6;
	setp.lt.s32 	%p390, %r766, %r192;
	@%p390 bra 	$L__BB0_749;
	ld.u16 	%rs513, [%rd82+12];
	bra.uni 	$L__BB0_750;
$L__BB0_749:
	ld.u16 	%rs513, [%rd82+12];
	st.global.u16 	[%rd83+12], %rs513;
$L__BB0_750:
	setp.gt.s16 	%p391, %rs513, -2;
	@%p391 bra 	$L__BB0_752;
	cvta.global.u64 	%rd492, %rd479;
	{ // callseq 110, 0
	.param .b64 param0;
	st.param.b64 	[param0], %rd492;
	.param .b64 param1;
	st.param.b64 	[param1], 0;
	.param .b32 retval0;
	call.uni (retval0), 
	vprintf, 
	(
	param0, 
	param1
	);
	ld.param.b32 	%r767, [retval0];
	} // callseq 110
$L__BB0_752:
	add.s32 	%r769, %r276, 7;
	setp.lt.s32 	%p392, %r769, %r192;
	@%p392 bra 	$L__BB0_754;
	ld.u16 	%rs514, [%rd82+14];
	bra.uni 	$L__BB0_755;
$L__BB0_754:
	ld.u16 	%rs514, [%rd82+14];
	st.global.u16 	[%rd83+14], %rs514;
$L__BB0_755:
	setp.gt.s16 	%p393, %rs514, -2;
	@%p393 bra 	$L__BB0_757;
	cvta.global.u64 	%rd494, %rd479;
	{ // callseq 111, 0
	.param .b64 param0;
	st.param.b64 	[param0], %rd494;
	.param .b64 param1;
	st.param.b64 	[param1], 0;
	.param .b32 retval0;
	call.uni (retval0), 
	vprintf, 
	(
	param0, 
	param1
	);
	ld.param.b32 	%r770, [retval0];
	} // callseq 111
$L__BB0_757:
	add.s32 	%r944, %r944, 8;
	setp.ne.s32 	%p394, %r944, %r946;
	@%p394 bra 	$L__BB0_717;
$L__BB0_758:
	setp.eq.s32 	%p395, %r5, 0;
	@%p395 bra 	$L__BB0_800;
	setp.lt.u32 	%p396, %r5, 4;
	@%p396 bra 	$L__BB0_781;
	add.s32 	%r279, %r946, %r273;
	setp.lt.s32 	%p397, %r279, %r192;
	mul.wide.u32 	%rd495, %r946, 2;
	add.s64 	%rd84, %rd136, %rd495;
	mul.wide.s32 	%rd496, %r279, 2;
	add.s64 	%rd85, %rd1, %rd496;
	@%p397 bra 	$L__BB0_762;
	ld.u16 	%rs515, [%rd84];
	bra.uni 	$L__BB0_763;
$L__BB0_762:
	ld.u16 	%rs515, [%rd84];
	st.global.u16 	[%rd85], %rs515;
$L__BB0_763:
	setp.gt.s16 	%p398, %rs515, -2;
	@%p398 bra 	$L__BB0_765;
	mov.u64 	%rd497, $str;
	cvta.global.u64 	%rd498, %rd497;
	{ // callseq 112, 0
	.param .b64 param0;
	st.param.b64 	[param0], %rd498;
	.param .b64 param1;
	st.param.b64 	[param1], 0;
	.param .b32 retval0;
	call.uni (retval0), 
	vprintf, 
	(
	param0, 
	param1
	);
	ld.param.b32 	%r772, [retval0];
	} // callseq 112
$L__BB0_765:
	add.s32 	%r774, %r279, 1;
	setp.lt.s32 	%p399, %r774, %r192;
	@%p399 bra 	$L__BB0_767;
	ld.u16 	%rs516, [%rd84+2];
	bra.uni 	$L__BB0_768;
$L__BB0_767:
	ld.u16 	%rs516, [%rd84+2];
	st.global.u16 	[%rd85+2], %rs516;
$L__BB0_768:
	setp.gt.s16 	%p400, %rs516, -2;
	@%p400 bra 	$L__BB0_770;
	mov.u64 	%rd499, $str;
	cvta.global.u64 	%rd500, %rd499;
	{ // callseq 113, 0
	.param .b64 param0;
	st.param.b64 	[param0], %rd500;
	.param .b64 param1;
	st.param.b64 	[param1], 0;
	.param .b32 retval0;
	call.uni (retval0), 
	vprintf, 
	(
	param0, 
	param1
	);
	ld.param.b32 	%r775, [retval0];
	} // callseq 113
$L__BB0_770:
	add.s32 	%r777, %r279, 2;
	setp.lt.s32 	%p401, %r777, %r192;
	@%p401 bra 	$L__BB0_772;
	ld.u16 	%rs517, [%rd84+4];
	bra.uni 	$L__BB0_773;
$L__BB0_772:
	ld.u16 	%rs517, [%rd84+4];
	st.global.u16 	[%rd85+4], %rs517;
$L__BB0_773:
	setp.gt.s16 	%p402, %rs517, -2;
	@%p402 bra 	$L__BB0_775;
	mov.u64 	%rd501, $str;
	cvta.global.u64 	%rd502, %rd501;
	{ // callseq 114, 0
	.param .b64 param0;
	st.param.b64 	[param0], %rd502;
	.param .b64 param1;
	st.param.b64 	[param1], 0;
	.param .b32 retval0;
	call.uni (retval0), 
	vprintf, 
	(
	param0, 
	param1
	);
	ld.param.b32 	%r778, [retval0];
	} // callseq 114
$L__BB0_775:
	add.s32 	%r780, %r279, 3;
	setp.lt.s32 	%p403, %r780, %r192;
	@%p403 bra 	$L__BB0_777;
	ld.u16 	%rs518, [%rd84+6];
	bra.uni 	$L__BB0_778;
$L__BB0_777:
	ld.u16 	%rs518, [%rd84+6];
	st.global.u16 	[%rd85+6], %rs518;
$L__BB0_778:
	setp.gt.s16 	%p404, %rs518, -2;
	@%p404 bra 	$L__BB0_780;
	mov.u64 	%rd503, $str;
	cvta.global.u64 	%rd504, %rd503;
	{ // callseq 115, 0
	.param .b64 param0;
	st.param.b64 	[param0], %rd504;
	.param .b64 param1;
	st.param.b64 	[param1], 0;
	.param .b32 retval0;
	call.uni (retval0), 
	vprintf, 
	(
	param0, 
	param1
	);
	ld.param.b32 	%r781, [retval0];
	} // callseq 115
$L__BB0_780:
	add.s32 	%r946, %r946, 4;
$L__BB0_781:
	setp.eq.s32 	%p405, %r193, 0;
	@%p405 bra 	$L__BB0_800;
	setp.eq.s32 	%p406, %r194, 0;
	@%p406 bra 	$L__BB0_794;
	add.s32 	%r282, %r946, %r273;
	setp.lt.s32 	%p407, %r282, %r192;
	mul.wide.u32 	%rd505, %r946, 2;
	add.s64 	%rd86, %rd136, %rd505;
	mul.wide.s32 	%rd506, %r282, 2;
	add.s64 	%rd87, %rd1, %rd506;
	@%p407 bra 	$L__BB0_785;
	ld.u16 	%rs519, [%rd86];
	bra.uni 	$L__BB0_786;
$L__BB0_785:
	ld.u16 	%rs519, [%rd86];
	st.global.u16 	[%rd87], %rs519;
$L__BB0_786:
	setp.gt.s16 	%p408, %rs519, -2;
	@%p408 bra 	$L__BB0_788;
	mov.u64 	%rd507, $str;
	cvta.global.u64 	%rd508, %rd507;
	{ // callseq 116, 0
	.param .b64 param0;
	st.param.b64 	[param0], %rd508;
	.param .b64 param1;
	st.param.b64 	[param1], 0;
	.param .b32 retval0;
	call.uni (retval0), 
	vprintf, 
	(
	param0, 
	param1
	);
	ld.param.b32 	%r783, [retval0];
	} // callseq 116
$L__BB0_788:
	add.s32 	%r785, %r282, 1;
	setp.lt.s32 	%p409, %r785, %r192;
	@%p409 bra 	$L__BB0_790;
	ld.u16 	%rs520, [%rd86+2];
	bra.uni 	$L__BB0_791;
$L__BB0_790:
	ld.u16 	%rs520, [%rd86+2];
	st.global.u16 	[%rd87+2], %rs520;
$L__BB0_791:
	setp.gt.s16 	%p410, %rs520, -2;
	@%p410 bra 	$L__BB0_793;
	mov.u64 	%rd509, $str;
	cvta.global.u64 	%rd510, %rd509;
	{ // callseq 117, 0
	.param .b64 param0;
	st.param.b64 	[param0], %rd510;
	.param .b64 param1;
	st.param.b64 	[param1], 0;
	.param .b32 retval0;
	call.uni (retval0), 
	vprintf, 
	(
	param0, 
	param1
	);
	ld.param.b32 	%r786, [retval0];
	} // callseq 117
$L__BB0_793:
	add.s32 	%r946, %r946, 2;
$L__BB0_794:
	and.b32  	%r788, %r305, 1;
	setp.eq.b32 	%p411, %r788, 1;
	not.pred 	%p412, %p411;
	@%p412 bra 	$L__BB0_800;
	add.s32 	%r285, %r946, %r273;
	setp.lt.s32 	%p413, %r285, %r192;
	@%p413 bra 	$L__BB0_797;
	mul.wide.u32 	%rd511, %r946, 2;
	add.s64 	%rd512, %rd136, %rd511;
	ld.u16 	%rs521, [%rd512];
	bra.uni 	$L__BB0_798;
$L__BB0_797:
	mul.wide.u32 	%rd513, %r946, 2;
	add.s64 	%rd514, %rd136, %rd513;
	ld.u16 	%rs521, [%rd514];
	mul.wide.s32 	%rd515, %r285, 2;
	add.s64 	%rd516, %rd1, %rd515;
	st.global.u16 	[%rd516], %rs521;
$L__BB0_798:
	setp.gt.s16 	%p414, %rs521, -2;
	@%p414 bra 	$L__BB0_800;
	mov.u64 	%rd517, $str;
	cvta.global.u64 	%rd518, %rd517;
	{ // callseq 118, 0
	.param .b64 param0;
	st.param.b64 	[param0], %rd518;
	.param .b64 param1;
	st.param.b64 	[param1], 0;
	.param .b32 retval0;
	call.uni (retval0), 
	vprintf, 
	(
	param0, 
	param1
	);
	ld.param.b32 	%r789, [retval0];
	} // callseq 118
$L__BB0_800:
	setp.lt.s32 	%p415, %r305, 1;
	{ // callseq 119, 0
	.param .b64 param0;
	st.param.b64 	[param0], %rd136;
	call.uni 
	free, 
	(
	param0
	);
	} // callseq 119
	@%p415 bra 	$L__BB0_886;
	add.s32 	%r792, %r191, 3584;
	mul.lo.s32 	%r286, %r792, %r305;
	setp.lt.u32 	%p416, %r3, 7;
	mov.b32 	%r950, 0;
	@%p416 bra 	$L__BB0_844;
	and.b32  	%r950, %r305, 2147483640;
	mov.b32 	%r948, 0;
	mov.u64 	%rd521, $str;
$L__BB0_803:
	.pragma "nounroll";
	add.s32 	%r289, %r948, %r286;
	setp.lt.s32 	%p417, %r289, %r192;
	mul.wide.u32 	%rd519, %r948, 2;
	add.s64 	%rd88, %rd142, %rd519;
	mul.wide.s32 	%rd520, %r289, 2;
	add.s64 	%rd89, %rd1, %rd520;
	@%p417 bra 	$L__BB0_805;
	ld.u16 	%rs522, [%rd88];
	bra.uni 	$L__BB0_806;
$L__BB0_805:
	ld.u16 	%rs522, [%rd88];
	st.global.u16 	[%rd89], %rs522;
$L__BB0_806:
	setp.gt.s16 	%p418, %rs522, -2;
	@%p418 bra 	$L__BB0_808;
	cvta.global.u64 	%rd522, %rd521;
	{ // callseq 120, 0
	.param .b64 param0;
	st.param.b64 	[param0], %rd522;
	.param .b64 param1;
	st.param.b64 	[param1], 0;
	.param .b32 retval0;
	call.uni (retval0), 
	vprintf, 
	(
	param0, 
	param1
	);
	ld.param.b32 	%r794, [retval0];
	} // callseq 120
$L__BB0_808:
	add.s32 	%r796, %r289, 1;
	setp.lt.s32 	%p419, %r796, %r192;
	@%p419 bra 	$L__BB0_810;
	ld.u16 	%rs523, [%rd88+2];
	bra.uni 	$L__BB0_811;
$L__BB0_810:
	ld.u16 	%rs523, [%rd88+2];
	st.global.u16 	[%rd89+2], %rs523;
$L__BB0_811:
	setp.gt.s16 	%p420, %rs523, -2;
	@%p420 bra 	$L__BB0_813;
	cvta.global.u64 	%rd524, %rd521;
	{ // callseq 121, 0
	.param .b64 param0;
	st.param.b64 	[param0], %rd524;
	.param .b64 param1;
	st.param.b64 	[param1], 0;
	.param .b32 retval0;
	call.uni (retval0), 
	vprintf, 
	(
	param0, 
	param1
	);
	ld.param.b32 	%r797, [retval0];
	} // callseq 121
$L__BB0_813:
	add.s32 	%r799, %r289, 2;
	setp.lt.s32 	%p421, %r799, %r192;
	@%p421 bra 	$L__BB0_815;
	ld.u16 	%rs524, [%rd88+4];
	bra.uni 	$L__BB0_816;
$L__BB0_815:
	ld.u16 	%rs524, [%rd88+4];
	st.global.u16 	[%rd89+4], %rs524;
$L__BB0_816:
	setp.gt.s16 	%p422, %rs524, -2;
	@%p422 bra 	$L__BB0_818;
	cvta.global.u64 	%rd526, %rd521;
	{ // callseq 122, 0
	.param .b64 param0;
	st.param.b64 	[param0], %rd526;
	.param .b64 param1;
	st.param.b64 	[param1], 0;
	.param .b32 retval0;
	call.uni (retval0), 
	vprintf, 
	(
	param0, 
	param1
	);
	ld.param.b32 	%r800, [retval0];
	} // callseq 122
$L__BB0_818:
	add.s32 	%r802, %r289, 3;
	setp.lt.s32 	%p423, %r802, %r192;
	@%p423 bra 	$L__BB0_820;
	ld.u16 	%rs525, [%rd88+6];
	bra.uni 	$L__BB0_821;
$L__BB0_820:
	ld.u16 	%rs525, [%rd88+6];
	st.global.u16 	[%rd89+6], %rs525;
$L__BB0_821:
	setp.gt.s16 	%p424, %rs525, -2;
	@%p424 bra 	$L__BB0_823;
	cvta.global.u64 	%rd528, %rd521;
	{ // callseq 123, 0
	.param .b64 param0;
	st.param.b64 	[param0], %rd528;
	.param .b64 param1;
	st.param.b64 	[param1], 0;
	.param .b32 retval0;
	call.uni (retval0), 
	vprintf, 
	(
	param0, 
	param1
	);
	ld.param.b32 	%r803, [retval0];
	} // callseq 123
$L__BB0_823:
	add.s32 	%r805, %r289, 4;
	setp.lt.s32 	%p425, %r805, %r192;
	@%p425 bra 	$L__BB0_825;
	ld.u16 	%rs526, [%rd88+8];
	bra.uni 	$L__BB0_826;
$L__BB0_825:
	ld.u16 	%rs526, [%rd88+8];
	st.global.u16 	[%rd89+8], %rs526;
$L__BB0_826:
	setp.gt.s16 	%p426, %rs526, -2;
	@%p426 bra 	$L__BB0_828;
	cvta.global.u64 	%rd530, %rd521;
	{ // callseq 124, 0
	.param .b64 param0;
	st.param.b64 	[param0], %rd530;
	.param .b64 param1;
	st.param.b64 	[param1], 0;
	.param .b32 retval0;
	call.uni (retval0), 
	vprintf, 
	(
	param0, 
	param1
	);
	ld.param.b32 	%r806, [retval0];
	} // callseq 124
$L__BB0_828:
	add.s32 	%r808, %r289, 5;
	setp.lt.s32 	%p427, %r808, %r192;
	@%p427 bra 	$L__BB0_830;
	ld.u16 	%rs527, [%rd88+10];
	bra.uni 	$L__BB0_831;
$L__BB0_830:
	ld.u16 	%rs527, [%rd88+10];
	st.global.u16 	[%rd89+10], %rs527;
$L__BB0_831:
	setp.gt.s16 	%p428, %rs527, -2;
	@%p428 bra 	$L__BB0_833;
	cvta.global.u64 	%rd532, %rd521;
	{ // callseq 125, 0
	.param .b64 param0;
	st.param.b64 	[param0], %rd532;
	.param .b64 param1;
	st.param.b64 	[param1], 0;
	.param .b32 retval0;
	call.uni (retval0), 
	vprintf, 
	(
	param0, 
	param1
	);
	ld.param.b32 	%r809, [retval0];
	} // callseq 125
$L__BB0_833:
	add.s32 	%r811, %r289, 6;
	setp.lt.s32 	%p429, %r811, %r192;
	@%p429 bra 	$L__BB0_835;
	ld.u16 	%rs528, [%rd88+12];
	bra.uni 	$L__BB0_836;
$L__BB0_835:
	ld.u16 	%rs528, [%rd88+12];
	st.global.u16 	[%rd89+12], %rs528;
$L__BB0_836:
	setp.gt.s16 	%p430, %rs528, -2;
	@%p430 bra 	$L__BB0_838;
	cvta.global.u64 	%rd534, %rd521;
	{ // callseq 126, 0
	.param .b64 param0;
	st.param.b64 	[param0], %rd534;
	.param .b64 param1;
	st.param.b64 	[param1], 0;
	.param .b32 retval0;
	call.uni (retval0), 
	vprintf, 
	(
	param0, 
	param1
	);
	ld.param.b32 	%r812, [retval0];
	} // callseq 126
$L__BB0_838:
	add.s32 	%r814, %r289, 7;
	setp.lt.s32 	%p431, %r814, %r192;
	@%p431 bra 	$L__BB0_840;
	ld.u16 	%rs529, [%rd88+14];
	bra.uni 	$L__BB0_841;
$L__BB0_840:
	ld.u16 	%rs529, [%rd88+14];
	st.global.u16 	[%rd89+14], %rs529;
$L__BB0_841:
	setp.gt.s16 	%p432, %rs529, -2;
	@%p432 bra 	$L__BB0_843;
	cvta.global.u64 	%rd536, %rd521;
	{ // callseq 127, 0
	.param .b64 param0;
	st.param.b64 	[param0], %rd536;
	.param .b64 param1;
	st.param.b64 	[param1], 0;
	.param .b32 retval0;
	call.uni (retval0), 
	vprintf, 
	(
	param0, 
	param1
	);
	ld.param.b32 	%r815, [retval0];
	} // callseq 127
$L__BB0_843:
	add.s32 	%r948, %r948, 8;
	setp.ne.s32 	%p433, %r948, %r950;
	@%p433 bra 	$L__BB0_803;
$L__BB0_844:
	setp.eq.s32 	%p434, %r5, 0;
	@%p434 bra 	$L__BB0_886;
	setp.lt.u32 	%p435, %r5, 4;
	@%p435 bra 	$L__BB0_867;
	add.s32 	%r292, %r950, %r286;
	setp.lt.s32 	%p436, %r292, %r192;
	mul.wide.u32 	%rd537, %r950, 2;
	add.s64 	%rd90, %rd142, %rd537;
	mul.wide.s32 	%rd538, %r292, 2;
	add.s64 	%rd91, %rd1, %rd538;
	@%p436 bra 	$L__BB0_848;
	ld.u16 	%rs530, [%rd90];
	bra.uni 	$L__BB0_849;
$L__BB0_848:
	ld.u16 	%rs530, [%rd90];
	st.global.u16 	[%rd91], %rs530;
$L__BB0_849:
	setp.gt.s16 	%p437, %rs530, -2;
	@%p437 bra 	$L__BB0_851;
	mov.u64 	%rd539, $str;
	cvta.global.u64 	%rd540, %rd539;
	{ // callseq 128, 0
	.param .b64 param0;
	st.param.b64 	[param0], %rd540;
	.param .b64 param1;
	st.param.b64 	[param1], 0;
	.param .b32 retval0;
	call.uni (retval0), 
	vprintf, 
	(
	param0, 
	param1
	);
	ld.param.b32 	%r817, [retval0];
	} // callseq 128
$L__BB0_851:
	add.s32 	%r819, %r292, 1;
	setp.lt.s32 	%p438, %r819, %r192;
	@%p438 bra 	$L__BB0_853;
	ld.u16 	%rs531, [%rd90+2];
	bra.uni 	$L__BB0_854;
$L__BB0_853:
	ld.u16 	%rs531, [%rd90+2];
	st.global.u16 	[%rd91+2], %rs531;
$L__BB0_854:
	setp.gt.s16 	%p439, %rs531, -2;
	@%p439 bra 	$L__BB0_856;
	mov.u64 	%rd541, $str;
	cvta.global.u64 	%rd542, %rd541;
	{ // callseq 129, 0
	.param .b64 param0;
	st.param.b64 	[param0], %rd542;
	.param .b64 param1;
	st.param.b64 	[param1], 0;
	.param .b32 retval0;
	call.uni (retval0), 
	vprintf, 
	(
	param0, 
	param1
	);
	ld.param.b32 	%r820, [retval0];
	} // callseq 129
$L__BB0_856:
	add.s32 	%r822, %r292, 2;
	setp.lt.s32 	%p440, %r822, %r192;
	@%p440 bra 	$L__BB0_858;
	ld.u16 	%rs532, [%rd90+4];
	bra.uni 	$L__BB0_859;
$L__BB0_858:
	ld.u16 	%rs532, [%rd90+4];
	st.global.u16 	[%rd91+4], %rs532;
$L__BB0_859:
	setp.gt.s16 	%p441, %rs532, -2;
	@%p441 bra 	$L__BB0_861;
	mov.u64 	%rd543, $str;
	cvta.global.u64 	%rd544, %rd543;
	{ // callseq 130, 0
	.param .b64 param0;
	st.param.b64 	[param0], %rd544;
	.param .b64 param1;
	st.param.b64 	[param1], 0;
	.param .b32 retval0;
	call.uni (retval0), 
	vprintf, 
	(
	param0, 
	param1
	);
	ld.param.b32 	%r823, [retval0];
	} // callseq 130
$L__BB0_861:
	add.s32 	%r825, %r292, 3;
	setp.lt.s32 	%p442, %r825, %r192;
	@%p442 bra 	$L__BB0_863;
	ld.u16 	%rs533, [%rd90+6];
	bra.uni 	$L__BB0_864;
$L__BB0_863:
	ld.u16 	%rs533, [%rd90+6];
	st.global.u16 	[%rd91+6], %rs533;
$L__BB0_864:
	setp.gt.s16 	%p443, %rs533, -2;
	@%p443 bra 	$L__BB0_866;
	mov.u64 	%rd545, $str;
	cvta.global.u64 	%rd546, %rd545;
	{ // callseq 131, 0
	.param .b64 param0;
	st.param.b64 	[param0], %rd546;
	.param .b64 param1;
	st.param.b64 	[param1], 0;
	.param .b32 retval0;
	call.uni (retval0), 
	vprintf, 
	(
	param0, 
	param1
	);
	ld.param.b32 	%r826, [retval0];
	} // callseq 131
$L__BB0_866:
	add.s32 	%r950, %r950, 4;
$L__BB0_867:
	setp.eq.s32 	%p444, %r193, 0;
	@%p444 bra 	$L__BB0_886;
	setp.eq.s32 	%p445, %r194, 0;
	@%p445 bra 	$L__BB0_880;
	add.s32 	%r295, %r950, %r286;
	setp.lt.s32 	%p446, %r295, %r192;
	mul.wide.u32 	%rd547, %r950, 2;
	add.s64 	%rd92, %rd142, %rd547;
	mul.wide.s32 	%rd548, %r295, 2;
	add.s64 	%rd93, %rd1, %rd548;
	@%p446 bra 	$L__BB0_871;
	ld.u16 	%rs534, [%rd92];
	bra.uni 	$L__BB0_872;
$L__BB0_871:
	ld.u16 	%rs534, [%rd92];
	st.global.u16 	[%rd93], %rs534;
$L__BB0_872:
	setp.gt.s16 	%p447, %rs534, -2;
	@%p447 bra 	$L__BB0_874;
	mov.u64 	%rd549, $str;
	cvta.global.u64 	%rd550, %rd549;
	{ // callseq 132, 0
	.param .b64 param0;
	st.param.b64 	[param0], %rd550;
	.param .b64 param1;
	st.param.b64 	[param1], 0;
	.param .b32 retval0;
	call.uni (retval0), 
	vprintf, 
	(
	param0, 
	param1
	);
	ld.param.b32 	%r828, [retval0];
	} // callseq 132
$L__BB0_874:
	add.s32 	%r830, %r295, 1;
	setp.lt.s32 	%p448, %r830, %r192;
	@%p448 bra 	$L__BB0_876;
	ld.u16 	%rs535, [%rd92+2];
	bra.uni 	$L__BB0_877;
$L__BB0_876:
	ld.u16 	%rs535, [%rd92+2];
	st.global.u16 	[%rd93+2], %rs535;
$L__BB0_877:
	setp.gt.s16 	%p449, %rs535, -2;
	@%p449 bra 	$L__BB0_879;
	mov.u64 	%rd551, $str;
	cvta.global.u64 	%rd552, %rd551;
	{ // callseq 133, 0
	.param .b64 param0;
	st.param.b64 	[param0], %rd552;
	.param .b64 param1;
	st.param.b64 	[param1], 0;
	.param .b32 retval0;
	call.uni (retval0), 
	vprintf, 
	(
	param0, 
	param1
	);
	ld.param.b32 	%r831, [retval0];
	} // callseq 133
$L__BB0_879:
	add.s32 	%r950, %r950, 2;
$L__BB0_880:
	and.b32  	%r833, %r305, 1;
	setp.eq.b32 	%p450, %r833, 1;
	not.pred 	%p451, %p450;
	@%p451 bra 	$L__BB0_886;
	add.s32 	%r298, %r950, %r286;
	setp.lt.s32 	%p452, %r298, %r192;
	@%p452 bra 	$L__BB0_883;
	mul.wide.u32 	%rd553, %r950, 2;
	add.s64 	%rd554, %rd142, %rd553;
	ld.u16 	%rs536, [%rd554];
	bra.uni 	$L__BB0_884;
$L__BB0_883:
	mul.wide.u32 	%rd555, %r950, 2;
	add.s64 	%rd556, %rd142, %rd555;
	ld.u16 	%rs536, [%rd556];
	mul.wide.s32 	%rd557, %r298, 2;
	add.s64 	%rd558, %rd1, %rd557;
	st.global.u16 	[%rd558], %rs536;
$L__BB0_884:
	setp.gt.s16 	%p453, %rs536, -2;
	@%p453 bra 	$L__BB0_886;
	mov.u64 	%rd559, $str;
	cvta.global.u64 	%rd560, %rd559;
	{ // callseq 134, 0
	.param .b64 param0;
	st.param.b64 	[param0], %rd560;
	.param .b64 param1;
	st.param.b64 	[param1], 0;
	.param .b32 retval0;
	call.uni (retval0), 
	vprintf, 
	(
	param0, 
	param1
	);
	ld.param.b32 	%r834, [retval0];
	} // callseq 134
$L__BB0_886:
	{ // callseq 135, 0
	.param .b64 param0;
	st.param.b64 	[param0], %rd142;
	call.uni 
	free, 
	(
	param0
	);
	} // callseq 135
$L__BB0_887:
	ret;

}
	// .globl	_Z22TraceTable_kernel_fastPsPiiiiiiiS0_S0_S0_S0_i
.visible .entry _Z22TraceTable_kernel_fastPsPiiiiiiiS0_S0_S0_S0_i(
	.param .u64 .ptr .align 1 _Z22TraceTable_kernel_fastPsPiiiiiiiS0_S0_S0_S0_i_param_0,
	.param .u64 .ptr .align 1 _Z22TraceTable_kernel_fastPsPiiiiiiiS0_S0_S0_S0_i_param_1,
	.param .u32 _Z22TraceTable_kernel_fastPsPiiiiiiiS0_S0_S0_S0_i_param_2,
	.param .u32 _Z22TraceTable_kernel_fastPsPiiiiiiiS0_S0_S0_S0_i_param_3,
	.param .u32 _Z22TraceTable_kernel_fastPsPiiiiiiiS0_S0_S0_S0_i_param_4,
	.param .u32 _Z22TraceTable_kernel_fastPsPiiiiiiiS0_S0_S0_S0_i_param_5,
	.param .u32 _Z22TraceTable_kernel_fastPsPiiiiiiiS0_S0_S0_S0_i_param_6,
	.param .u32 _Z22TraceTable_kernel_fastPsPiiiiiiiS0_S0_S0_S0_i_param_7,
	.param .u64 .ptr .align 1 _Z22TraceTable_kernel_fastPsPiiiiiiiS0_S0_S0_S0_i_param_8,
	.param .u64 .ptr .align 1 _Z22TraceTable_kernel_fastPsPiiiiiiiS0_S0_S0_S0_i_param_9,
	.param .u64 .ptr .align 1 _Z22TraceTable_kernel_fastPsPiiiiiiiS0_S0_S0_S0_i_param_10,
	.param .u64 .ptr .align 1 _Z22TraceTable_kernel_fastPsPiiiiiiiS0_S0_S0_S0_i_param_11,
	.param .u32 _Z22TraceTable_kernel_fastPsPiiiiiiiS0_S0_S0_S0_i_param_12
)
{
	.local .align 16 .b8 	__local_depot1[1600];
	.reg .b64 	%SP;
	.reg .b64 	%SPL;
	.reg .pred 	%p<142>;
	.reg .b16 	%rs<257>;
	.reg .b32 	%r<492>;
	.reg .b64 	%rd<229>;
	// demoted variable
	.shared .align 4 .b8 _ZZ22TraceTable_kernel_fastPsPiiiiiiiS0_S0_S0_S0_iE6s_in_i[4608];
	// demoted variable
	.shared .align 4 .b8 _ZZ22TraceTable_kernel_fastPsPiiiiiiiS0_S0_S0_S0_iE9s_s0Table[1024];
	mov.u64 	%SPL, __local_depot1;
	ld.param.u64 	%rd49, [_Z22TraceTable_kernel_fastPsPiiiiiiiS0_S0_S0_S0_i_param_0];
	ld.param.u32 	%r207, [_Z22TraceTable_kernel_fastPsPiiiiiiiS0_S0_S0_S0_i_param_6];
	ld.param.u64 	%rd50, [_Z22TraceTable_kernel_fastPsPiiiiiiiS0_S0_S0_S0_i_param_9];
	ld.param.u64 	%rd51, [_Z22TraceTable_kernel_fastPsPiiiiiiiS0_S0_S0_S0_i_param_10];
	ld.param.u64 	%rd52, [_Z22TraceTable_kernel_fastPsPiiiiiiiS0_S0_S0_S0_i_param_11];
	ld.param.u32 	%r209, [_Z22TraceTable_kernel_fastPsPiiiiiiiS0_S0_S0_S0_i_param_12];
	cvta.to.global.u64 	%rd1, %rd49;
	cvta.to.global.u64 	%rd2, %rd52;
	cvta.to.global.u64 	%rd3, %rd51;
	cvta.to.global.u64 	%rd4, %rd50;
	add.u64 	%rd5, %SPL, 0;
	mov.u32 	%r1, %tid.x;
	mov.u32 	%r210, %ctaid.y;
	mov.u32 	%r211, %nctaid.x;
	mov.u32 	%r212, %ctaid.x;
	mad.lo.s32 	%r2, %r210, %r211, %r212;
	shl.b32 	%r213, %r2, 10;
	or.b32  	%r3, %r213, %r1;
	mov.b32 	%r214, 0;
	st.local.v4.b32 	[%rd5], {%r214, %r214, %r214, %r214};
	add.s64 	%rd221, %rd5, 16;
	st.local.v4.b32 	[%rd5+16], {%r214, %r214, %r214, %r214};
	st.local.v4.b32 	[%rd5+32], {%r214, %r214, %r214, %r214};
	st.local.v4.b32 	[%rd5+48], {%r214, %r214, %r214, %r214};
	st.local.v4.b32 	[%rd5+64], {%r214, %r214, %r214, %r214};
	st.local.v4.b32 	[%rd5+80], {%r214, %r214, %r214, %r214};
	st.local.v4.b32 	[%rd5+96], {%r214, %r214, %r214, %r214};
	st.local.v4.b32 	[%rd5+112], {%r214, %r214, %r214, %r214};
	st.local.v4.b32 	[%rd5+128], {%r214, %r214, %r214, %r214};
	st.local.v4.b32 	[%rd5+144], {%r214, %r214, %r214, %r214};
	st.local.v4.b32 	[%rd5+160], {%r214, %r214, %r214, %r214};
	st.local.v4.b32 	[%rd5+176], {%r214, %r214, %r214, %r214};
	st.local.v4.b32 	[%rd5+192], {%r214, %r214, %r214, %r214};
	st.local.v4.b32 	[%rd5+208], {%r214, %r214, %r214, %r214};
	add.s64 	%rd222, %rd5, 224;
	st.local.v4.b32 	[%rd5+224], {%r214, %r214, %r214, %r214};
	st.local.v4.b32 	[%rd5+240], {%r214, %r214, %r214, %r214};
	st.local.v4.b32 	[%rd5+256], {%r214, %r214, %r214, %r214};
	st.local.v4.b32 	[%rd5+272], {%r214, %r214, %r214, %r214};
	st.local.v4.b32 	[%rd5+288], {%r214, %r214, %r214, %r214};
	st.local.v4.b32 	[%rd5+304], {%r214, %r214, %r214, %r214};
	st.local.v4.b32 	[%rd5+320], {%r214, %r214, %r214, %r214};
	st.local.v4.b32 	[%rd5+336], {%r214, %r214, %r214, %r214};
	st.local.v4.b32 	[%rd5+352], {%r214, %r214, %r214, %r214};
	st.local.v4.b32 	[%rd5+368], {%r214, %r214, %r214, %r214};
	st.local.v4.b32 	[%rd5+384], {%r214, %r214, %r214, %r214};
	st.local.v4.b32 	[%rd5+400], {%r214, %r214, %r214, %r214};
	add.s64 	%rd223, %rd5, 416;
	st.local.v4.b32 	[%rd5+416], {%r214, %r214, %r214, %r214};
	st.local.v4.b32 	[%rd5+432], {%r214, %r214, %r214, %r214};
	st.local.v4.b32 	[%rd5+448], {%r214, %r214, %r214, %r214};
	st.local.v4.b32 	[%rd5+464], {%r214, %r214, %r214, %r214};
	st.local.v4.b32 	[%rd5+480], {%r214, %r214, %r214, %r214};
	st.local.v4.b32 	[%rd5+496], {%r214, %r214, %r214, %r214};
	st.local.v4.b32 	[%rd5+512], {%r214, %r214, %r214, %r214};
	st.local.v4.b32 	[%rd5+528], {%r214, %r214, %r214, %r214};
	st.local.v4.b32 	[%rd5+544], {%r214, %r214, %r214, %r214};
	st.local.v4.b32 	[%rd5+560], {%r214, %r214, %r214, %r214};
	st.local.v4.b32 	[%rd5+576], {%r214, %r214, %r214, %r214};
	st.local.v4.b32 	[%rd5+592], {%r214, %r214, %r214, %r214};
	st.local.v4.b32 	[%rd5+608], {%r214, %r214, %r214, %r214};
	add.s64 	%rd224, %rd5, 624;
	st.local.v4.b32 	[%rd5+624], {%r214, %r214, %r214, %r214};
	st.local.v4.b32 	[%rd5+640], {%r214, %r214, %r214, %r214};
	st.local.v4.b32 	[%rd5+656], {%r214, %r214, %r214, %r214};
	st.local.v4.b32 	[%rd5+672], {%r214, %r214, %r214, %r214};
	st.local.v4.b32 	[%rd5+688], {%r214, %r214, %r214, %r214};
	st.local.v4.b32 	[%rd5+704], {%r214, %r214, %r214, %r214};
	st.local.v4.b32 	[%rd5+720], {%r214, %r214, %r214, %r214};
	st.local.v4.b32 	[%rd5+736], {%r214, %r214, %r214, %r214};
	st.local.v4.b32 	[%rd5+752], {%r214, %r214, %r214, %r214};
	st.local.v4.b32 	[%rd5+768], {%r214, %r214, %r214, %r214};
	st.local.v4.b32 	[%rd5+784], {%r214, %r214, %r214, %r214};
	st.local.v4.b32 	[%rd5+800], {%r214, %r214, %r214, %r214};
	st.local.v4.b32 	[%rd5+816], {%r214, %r214, %r214, %r214};
	st.local.v4.b32 	[%rd5+832], {%r214, %r214, %r214, %r214};
	st.local.v4.b32 	[%rd5+848], {%r214, %r214, %r214, %r214};
	st.local.v4.b32 	[%rd5+864], {%r214, %r214, %r214, %r214};
	st.local.v4.b32 	[%rd5+880], {%r214, %r214, %r214, %r214};
	st.local.v4.b32 	[%rd5+896], {%r214, %r214, %r214, %r214};
	st.local.v4.b32 	[%rd5+912], {%r214, %r214, %r214, %r214};
	st.local.v4.b32 	[%rd5+928], {%r214, %r214, %r214, %r214};
	st.local.v4.b32 	[%rd5+944], {%r214, %r214, %r214, %r214};
	st.local.v4.b32 	[%rd5+960], {%r214, %r214, %r214, %r214};
	st.local.v4.b32 	[%rd5+976], {%r214, %r214, %r214, %r214};
	st.local.v4.b32 	[%rd5+992], {%r214, %r214, %r214, %r214};
	st.local.v4.b32 	[%rd5+1008], {%r214, %r214, %r214, %r214};
	add.s64 	%rd226, %rd5, 1024;
	st.local.v4.b32 	[%rd5+1024], {%r214, %r214, %r214, %r214};
	st.local.v4.b32 	[%rd5+1040], {%r214, %r214, %r214, %r214};
	st.local.v4.b32 	[%rd5+1056], {%r214, %r214, %r214, %r214};
	st.local.v4.b32 	[%rd5+1072], {%r214, %r214, %r214, %r214};
	st.local.v4.b32 	[%rd5+1088], {%r214, %r214, %r214, %r214};
	st.local.v4.b32 	[%rd5+1104], {%r214, %r214, %r214, %r214};
	st.local.v4.b32 	[%rd5+1120], {%r214, %r214, %r214, %r214};
	st.local.v4.b32 	[%rd5+1136], {%r214, %r214, %r214, %r214};
	st.local.v4.b32 	[%rd5+1152], {%r214, %r214, %r214, %r214};
	st.local.v4.b32 	[%rd5+1168], {%r214, %r214, %r214, %r214};
	st.local.v4.b32 	[%rd5+1184], {%r214, %r214, %r214, %r214};
	st.local.v4.b32 	[%rd5+1200], {%r214, %r214, %r214, %r214};
	st.local.v4.b32 	[%rd5+1216], {%r214, %r214, %r214, %r214};
	st.local.v4.b32 	[%rd5+1232], {%r214, %r214, %r214, %r214};
	st.local.v4.b32 	[%rd5+1248], {%r214, %r214, %r214, %r214};
	st.local.v4.b32 	[%rd5+1264], {%r214, %r214, %r214, %r214};
	st.local.v4.b32 	[%rd5+1280], {%r214, %r214, %r214, %r214};
	st.local.v4.b32 	[%rd5+1296], {%r214, %r214, %r214, %r214};
	st.local.v4.b32 	[%rd5+1312], {%r214, %r214, %r214, %r214};
	st.local.v4.b32 	[%rd5+1328], {%r214, %r214, %r214, %r214};
	st.local.v4.b32 	[%rd5+1344], {%r214, %r214, %r214, %r214};
	st.local.v4.b32 	[%rd5+1360], {%r214, %r214, %r214, %r214};
	st.local.v4.b32 	[%rd5+1376], {%r214, %r214, %r214, %r214};
	st.local.v4.b32 	[%rd5+1392], {%r214, %r214, %r214, %r214};
	st.local.v4.b32 	[%rd5+1408], {%r214, %r214, %r214, %r214};
	st.local.v4.b32 	[%rd5+1424], {%r214, %r214, %r214, %r214};
	st.local.v4.b32 	[%rd5+1440], {%r214, %r214, %r214, %r214};
	st.local.v4.b32 	[%rd5+1456], {%r214, %r214, %r214, %r214};
	st.local.v4.b32 	[%rd5+1472], {%r214, %r214, %r214, %r214};
	st.local.v4.b32 	[%rd5+1488], {%r214, %r214, %r214, %r214};
	st.local.v4.b32 	[%rd5+1504], {%r214, %r214, %r214, %r214};
	st.local.v4.b32 	[%rd5+1520], {%r214, %r214, %r214, %r214};
	st.local.v4.b32 	[%rd5+1536], {%r214, %r214, %r214, %r214};
	st.local.v4.b32 	[%rd5+1552], {%r214, %r214, %r214, %r214};
	st.local.v4.b32 	[%rd5+1568], {%r214, %r214, %r214, %r214};
	st.local.v4.b32 	[%rd5+1584], {%r214, %r214, %r214, %r214};
	setp.ge.s32 	%p1, %r2, %r207;
	@%p1 bra 	$L__BB1_185;
	ld.param.u64 	%rd219, [_Z22TraceTable_kernel_fastPsPiiiiiiiS0_S0_S0_S0_i_param_1];
	cvta.to.global.u64 	%rd54, %rd219;
	mul.wide.s32 	%rd55, %r3, 4;
	add.s64 	%rd11, %rd54, %rd55;
	ld.global.u32 	%r215, [%rd11];
	shl.b32 	%r216, %r1, 2;
	mov.u32 	%r217, _ZZ22TraceTable_kernel_fastPsPiiiiiiiS0_S0_S0_S0_iE6s_in_i;
	add.s32 	%r4, %r217, %r216;
	st.shared.u32 	[%r4], %r215;
	ld.global.u32 	%r218, [%rd11+2048];
	st.shared.u32 	[%r4+2048], %r218;
	setp.gt.u32 	%p2, %r1, 127;
	@%p2 bra 	$L__BB1_3;
	ld.global.u32 	%r219, [%rd11+4096];
	st.shared.u32 	[%r4+4096], %r219;
	bra.uni 	$L__BB1_4;
$L__BB1_3:
	setp.gt.u32 	%p3, %r1, 255;
	@%p3 bra 	$L__BB1_5;
$L__BB1_4:
	ld.param.u64 	%rd220, [_Z22TraceTable_kernel_fastPsPiiiiiiiS0_S0_S0_S0_i_param_8];
	cvta.to.global.u64 	%rd56, %rd220;
	mul.wide.u32 	%rd57, %r1, 4;
	add.s64 	%rd58, %rd56, %rd57;
	ld.global.u32 	%r220, [%rd58];
	shl.b32 	%r221, %r1, 2;
	mov.u32 	%r222, _ZZ22TraceTable_kernel_fastPsPiiiiiiiS0_S0_S0_S0_iE9s_s0Table;
	add.s32 	%r223, %r222, %r221;
	st.shared.u32 	[%r223], %r220;
$L__BB1_5:
	ld.param.u32 	%r411, [_Z22TraceTable_kernel_fastPsPiiiiiiiS0_S0_S0_S0_i_param_7];
	ld.param.u32 	%r410, [_Z22TraceTable_kernel_fastPsPiiiiiiiS0_S0_S0_S0_i_param_6];
	bar.sync 	0;
	add.s32 	%r224, %r410, -1;
	setp.eq.s32 	%p4, %r2, %r224;
	selp.b32 	%r5, %r411, 4608, %p4;
	mad.lo.s32 	%r6, %r1, -3, %r4;
	ld.shared.u8 	%rs1, [%r6];
	mul.wide.u16 	%r225, %rs1, 4;
	mov.u32 	%r226, _ZZ22TraceTable_kernel_fastPsPiiiiiiiS0_S0_S0_S0_iE9s_s0Table;
	add.s32 	%r227, %r226, %r225;
	ld.shared.u32 	%r415, [%r227];
	setp.lt.s32 	%p5, %r415, 0;
	@%p5 bra 	$L__BB1_15;
	ld.param.u32 	%r394, [_Z22TraceTable_kernel_fastPsPiiiiiiiS0_S0_S0_S0_i_param_4];
	setp.ge.s32 	%p6, %r415, %r394;
	mov.b32 	%r414, 0;
	@%p6 bra 	$L__BB1_8;
	st.local.u16 	[%rd5], %r415;
	mov.b32 	%r414, 1;
$L__BB1_8:
	add.s32 	%r413, %r1, 1;
	setp.ge.s32 	%p7, %r413, %r5;
	@%p7 bra 	$L__BB1_15;
$L__BB1_9:
	ld.param.u32 	%r386, [_Z22TraceTable_kernel_fastPsPiiiiiiiS0_S0_S0_S0_i_param_3];
	add.s32 	%r231, %r217, %r413;
	ld.shared.u8 	%r232, [%r231];
	mul.wide.s32 	%rd59, %r415, 4;
	add.s64 	%rd60, %rd4, %rd59;
	ld.global.u32 	%r233, [%rd60];
	add.s32 	%r13, %r233, %r232;
	setp.ge.s32 	%p8, %r13, %r386;
	@%p8 bra 	$L__BB1_15;
	mul.wide.s32 	%rd61, %r13, 4;
	add.s64 	%rd62, %rd3, %rd61;
	ld.global.u32 	%r234, [%rd62];
	setp.ne.s32 	%p9, %r234, %r415;
	@%p9 bra 	$L__BB1_15;
	mul.wide.s32 	%rd63, %r13, 4;
	add.s64 	%rd64, %rd2, %rd63;
	ld.global.u32 	%r415, [%rd64];
	setp.eq.s32 	%p10, %r415, -1;
	@%p10 bra 	$L__BB1_15;
	ld.param.u32 	%r395, [_Z22TraceTable_kernel_fastPsPiiiiiiiS0_S0_S0_S0_i_param_4];
	setp.ge.s32 	%p11, %r415, %r395;
	@%p11 bra 	$L__BB1_14;
	mul.wide.s32 	%rd65, %r414, 2;
	add.s64 	%rd66, %rd5, %rd65;
	st.local.u16 	[%rd66], %r415;
	add.s32 	%r414, %r414, 1;
$L__BB1_14:
	add.s32 	%r413, %r413, 1;
	setp.ne.s32 	%p12, %r413, %r5;
	@%p12 bra 	$L__BB1_9;
$L__BB1_15:
	ld.shared.u8 	%rs2, [%r6+512];
	mul.wide.u16 	%r235, %rs2, 4;
	mov.u32 	%r236, _ZZ22TraceTable_kernel_fastPsPiiiiiiiS0_S0_S0_S0_iE9s_s0Table;
	add.s32 	%r237, %r236, %r235;
	ld.shared.u32 	%r419, [%r237];
	setp.lt.s32 	%p13, %r419, 0;
	@%p13 bra 	$L__BB1_26;
	ld.param.u32 	%r396, [_Z22TraceTable_kernel_fastPsPiiiiiiiS0_S0_S0_S0_i_param_4];
	setp.ge.s32 	%p14, %r419, %r396;
	mov.b32 	%r418, 0;
	@%p14 bra 	$L__BB1_18;
	st.local.u16 	[%rd5+200], %r419;
	mov.b32 	%r418, 1;
$L__BB1_18:
	add.s32 	%r420, %r1, 513;
	setp.ge.s32 	%p15, %r420, %r5;
	@%p15 bra 	$L__BB1_26;
	mov.u32 	%r240, _ZZ22TraceTable_kernel_fastPsPiiiiiiiS0_S0_S0_S0_iE6s_in_i;
$L__BB1_20:
	ld.param.u32 	%r387, [_Z22TraceTable_kernel_fastPsPiiiiiiiS0_S0_S0_S0_i_param_3];
	add.s32 	%r241, %r240, %r420;
	ld.shared.u8 	%r242, [%r241];
	mul.wide.s32 	%rd67, %r419, 4;
	add.s64 	%rd68, %rd4, %rd67;
	ld.global.u32 	%r243, [%rd68];
	add.s32 	%r24, %r243, %r242;
	setp.ge.s32 	%p16, %r24, %r387;
	@%p16 bra 	$L__BB1_26;
	mul.wide.s32 	%rd69, %r24, 4;
	add.s64 	%rd70, %rd3, %rd69;
	ld.global.u32 	%r244, [%rd70];
	setp.ne.s32 	%p17, %r244, %r419;
	@%p17 bra 	$L__BB1_26;
	mul.wide.s32 	%rd71, %r24, 4;
	add.s64 	%rd72, %rd2, %rd71;
	ld.global.u32 	%r419, [%rd72];
	setp.eq.s32 	%p18, %r419, -1;
	@%p18 bra 	$L__BB1_26;
	ld.param.u32 	%r397, [_Z22TraceTable_kernel_fastPsPiiiiiiiS0_S0_S0_S0_i_param_4];
	setp.ge.s32 	%p19, %r419, %r397;
	@%p19 bra 	$L__BB1_25;
	mul.wide.s32 	%rd73, %r418, 2;
	add.s64 	%rd74, %rd5, %rd73;
	st.local.u16 	[%rd74+200], %r419;
	add.s32 	%r418, %r418, 1;
$L__BB1_25:
	add.s32 	%r420, %r420, 1;
	setp.ne.s32 	%p20, %r420, %r5;
	@%p20 bra 	$L__BB1_20;
$L__BB1_26:
	ld.shared.u8 	%rs3, [%r6+1024];
	mul.wide.u16 	%r245, %rs3, 4;
	mov.u32 	%r246, _ZZ22TraceTable_kernel_fastPsPiiiiiiiS0_S0_S0_S0_iE9s_s0Table;
	add.s32 	%r247, %r246, %r245;
	ld.shared.u32 	%r424, [%r247];
	setp.lt.s32 	%p21, %r424, 0;
	@%p21 bra 	$L__BB1_37;
	ld.param.u32 	%r398, [_Z22TraceTable_kernel_fastPsPiiiiiiiS0_S0_S0_S0_i_param_4];
	setp.ge.s32 	%p22, %r424, %r398;
	mov.b32 	%r423, 0;
	@%p22 bra 	$L__BB1_29;
	st.local.u16 	[%rd5+400], %r424;
	mov.b32 	%r423, 1;
$L__BB1_29:
	add.s32 	%r425, %r1, 1025;
	setp.ge.s32 	%p23, %r425, %r5;
	@%p23 bra 	$L__BB1_37;
	mov.u32 	%r250, _ZZ22TraceTable_kernel_fastPsPiiiiiiiS0_S0_S0_S0_iE6s_in_i;
$L__BB1_31:
	ld.param.u32 	%r388, [_Z22TraceTable_kernel_fastPsPiiiiiiiS0_S0_S0_S0_i_param_3];
	add.s32 	%r251, %r250, %r425;
	ld.shared.u8 	%r252, [%r251];
	mul.wide.s32 	%rd75, %r424, 4;
	add.s64 	%rd76, %rd4, %rd75;
	ld.global.u32 	%r253, [%rd76];
	add.s32 	%r35, %r253, %r252;
	setp.ge.s32 	%p24, %r35, %r388;
	@%p24 bra 	$L__BB1_37;
	mul.wide.s32 	%rd77, %r35, 4;
	add.s64 	%rd78, %rd3, %rd77;
	ld.global.u32 	%r254, [%rd78];
	setp.ne.s32 	%p25, %r254, %r424;
	@%p25 bra 	$L__BB1_37;
	mul.wide.s32 	%rd79, %r35, 4;
	add.s64 	%rd80, %rd2, %rd79;
	ld.global.u32 	%r424, [%rd80];
	setp.eq.s32 	%p26, %r424, -1;
	@%p26 bra 	$L__BB1_37;
	ld.param.u32 	%r399, [_Z22TraceTable_kernel_fastPsPiiiiiiiS0_S0_S0_S0_i_param_4];
	setp.ge.s32 	%p27, %r424, %r399;
	@%p27 bra 	$L__BB1_36;
	mul.wide.s32 	%rd81, %r423, 2;
	add.s64 	%rd82, %rd5, %rd81;
	st.local.u16 	[%rd82+400], %r424;
	add.s32 	%r423, %r423, 1;
$L__BB1_36:
	add.s32 	%r425, %r425, 1;
	setp.ne.s32 	%p28, %r425, %r5;
	@%p28 bra 	$L__BB1_31;
$L__BB1_37:
	ld.shared.u8 	%rs4, [%r6+1536];
	mul.wide.u16 	%r255, %rs4, 4;
	mov.u32 	%r256, _ZZ22TraceTable_kernel_fastPsPiiiiiiiS0_S0_S0_S0_iE9s_s0Table;
	add.s32 	%r257, %r256, %r255;
	ld.shared.u32 	%r429, [%r257];
	setp.lt.s32 	%p29, %r429, 0;
	@%p29 bra 	$L__BB1_48;
	ld.param.u32 	%r400, [_Z22TraceTable_kernel_fastPsPiiiiiiiS0_S0_S0_S0_i_param_4];
	setp.ge.s32 	%p30, %r429, %r400;
	mov.b32 	%r428, 0;
	@%p30 bra 	$L__BB1_40;
	st.local.u16 	[%rd5+600], %r429;
	mov.b32 	%r428, 1;
$L__BB1_40:
	add.s32 	%r430, %r1, 1537;
	setp.ge.s32 	%p31, %r430, %r5;
	@%p31 bra 	$L__BB1_48;
	mov.u32 	%r260, _ZZ22TraceTable_kernel_fastPsPiiiiiiiS0_S0_S0_S0_iE6s_in_i;
$L__BB1_42:
	ld.param.u32 	%r389, [_Z22TraceTable_kernel_fastPsPiiiiiiiS0_S0_S0_S0_i_param_3];
	add.s32 	%r261, %r260, %r430;
	ld.shared.u8 	%r262, [%r261];
	mul.wide.s32 	%rd83, %r429, 4;
	add.s64 	%rd84, %rd4, %rd83;
	ld.global.u32 	%r263, [%rd84];
	add.s32 	%r46, %r263, %r262;
	setp.ge.s32 	%p32, %r46, %r389;
	@%p32 bra 	$L__BB1_48;
	mul.wide.s32 	%rd85, %r46, 4;
	add.s64 	%rd86, %rd3, %rd85;
	ld.global.u32 	%r264, [%rd86];
	setp.ne.s32 	%p33, %r264, %r429;
	@%p33 bra 	$L__BB1_48;
	mul.wide.s32 	%rd87, %r46, 4;
	add.s64 	%rd88, %rd2, %rd87;
	ld.global.u32 	%r429, [%rd88];
	setp.eq.s32 	%p34, %r429, -1;
	@%p34 bra 	$L__BB1_48;
	ld.param.u32 	%r401, [_Z22TraceTable_kernel_fastPsPiiiiiiiS0_S0_S0_S0_i_param_4];
	setp.ge.s32 	%p35, %r429, %r401;
	@%p35 bra 	$L__BB1_47;
	mul.wide.s32 	%rd89, %r428, 2;
	add.s64 	%rd90, %rd5, %rd89;
	st.local.u16 	[%rd90+600], %r429;
	add.s32 	%r428, %r428, 1;
$L__BB1_47:
	add.s32 	%r430, %r430, 1;
	setp.ne.s32 	%p36, %r430, %r5;
	@%p36 bra 	$L__BB1_42;
$L__BB1_48:
	ld.shared.u8 	%rs5, [%r6+2048];
	mul.wide.u16 	%r265, %rs5, 4;
	mov.u32 	%r266, _ZZ22TraceTable_kernel_fastPsPiiiiiiiS0_S0_S0_S0_iE9s_s0Table;
	add.s32 	%r267, %r266, %r265;
	ld.shared.u32 	%r434, [%r267];
	setp.lt.s32 	%p37, %r434, 0;
	@%p37 bra 	$L__BB1_59;
	ld.param.u32 	%r402, [_Z22TraceTable_kernel_fastPsPiiiiiiiS0_S0_S0_S0_i_param_4];
	setp.ge.s32 	%p38, %r434, %r402;
	mov.b32 	%r433, 0;
	@%p38 bra 	$L__BB1_51;
	st.local.u16 	[%rd5+800], %r434;
	mov.b32 	%r433, 1;
$L__BB1_51:
	add.s32 	%r435, %r1, 2049;
	setp.ge.s32 	%p39, %r435, %r5;
	@%p39 bra 	$L__BB1_59;
	mov.u32 	%r270, _ZZ22TraceTable_kernel_fastPsPiiiiiiiS0_S0_S0_S0_iE6s_in_i;
$L__BB1_53:
	ld.param.u32 	%r390, [_Z22TraceTable_kernel_fastPsPiiiiiiiS0_S0_S0_S0_i_param_3];
	add.s32 	%r271, %r270, %r435;
	ld.shared.u8 	%r272, [%r271];
	mul.wide.s32 	%rd91, %r434, 4;
	add.s64 	%rd92, %rd4, %rd91;
	ld.global.u32 	%r273, [%rd92];
	add.s32 	%r57, %r273, %r272;
	setp.ge.s32 	%p40, %r57, %r390;
	@%p40 bra 	$L__BB1_59;
	mul.wide.s32 	%rd93, %r57, 4;
	add.s64 	%rd94, %rd3, %rd93;
	ld.global.u32 	%r274, [%rd94];
	setp.ne.s32 	%p41, %r274, %r434;
	@%p41 bra 	$L__BB1_59;
	mul.wide.s32 	%rd95, %r57, 4;
	add.s64 	%rd96, %rd2, %rd95;
	ld.global.u32 	%r434, [%rd96];
	setp.eq.s32 	%p42, %r434, -1;
	@%p42 bra 	$L__BB1_59;
	ld.param.u32 	%r403, [_Z22TraceTable_kernel_fastPsPiiiiiiiS0_S0_S0_S0_i_param_4];
	setp.ge.s32 	%p43, %r434, %r403;
	@%p43 bra 	$L__BB1_58;
	mul.wide.s32 	%rd97, %r433, 2;
	add.s64 	%rd98, %rd5, %rd97;
	st.local.u16 	[%rd98+800], %r434;
	add.s32 	%r433, %r433, 1;
$L__BB1_58:
	add.s32 	%r435, %r435, 1;
	setp.ne.s32 	%p44, %r435, %r5;
	@%p44 bra 	$L__BB1_53;
$L__BB1_59:
	ld.shared.u8 	%rs6, [%r6+2560];
	mul.wide.u16 	%r275, %rs6, 4;
	mov.u32 	%r276, _ZZ22TraceTable_kernel_fastPsPiiiiiiiS0_S0_S0_S0_iE9s_s0Table;
	add.s32 	%r277, %r276, %r275;
	ld.shared.u32 	%r439, [%r277];
	setp.lt.s32 	%p45, %r439, 0;
	@%p45 bra 	$L__BB1_70;
	ld.param.u32 	%r404, [_Z22TraceTable_kernel_fastPsPiiiiiiiS0_S0_S0_S0_i_param_4];
	setp.ge.s32 	%p46, %r439, %r404;
	mov.b32 	%r438, 0;
	@%p46 bra 	$L__BB1_62;
	st.local.u16 	[%rd5+1000], %r439;
	mov.b32 	%r438, 1;
$L__BB1_62:
	add.s32 	%r440, %r1, 2561;
	setp.ge.s32 	%p47, %r440, %r5;
	@%p47 bra 	$L__BB1_70;
	mov.u32 	%r280, _ZZ22TraceTable_kernel_fastPsPiiiiiiiS0_S0_S0_S0_iE6s_in_i;
$L__BB1_64:
	ld.param.u32 	%r391, [_Z22TraceTable_kernel_fastPsPiiiiiiiS0_S0_S0_S0_i_param_3];
	add.s32 	%r281, %r280, %r440;
	ld.shared.u8 	%r282, [%r281];
	mul.wide.s32 	%rd99, %r439, 4;
	add.s64 	%rd100, %rd4, %rd99;
	ld.global.u32 	%r283, [%rd100];
	add.s32 	%r68, %r283, %r282;
	setp.ge.s32 	%p48, %r68, %r391;
	@%p48 bra 	$L__BB1_70;
	mul.wide.s32 	%rd101, %r68, 4;
	add.s64 	%rd102, %rd3, %rd101;
	ld.global.u32 	%r284, [%rd102];
	setp.ne.s32 	%p49, %r284, %r439;
	@%p49 bra 	$L__BB1_70;
	mul.wide.s32 	%rd103, %r68, 4;
	add.s64 	%rd104, %rd2, %rd103;
	ld.global.u32 	%r439, [%rd104];
	setp.eq.s32 	%p50, %r439, -1;
	@%p50 bra 	$L__BB1_70;
	ld.param.u32 	%r405, [_Z22TraceTable_kernel_fastPsPiiiiiiiS0_S0_S0_S0_i_param_4];
	setp.ge.s32 	%p51, %r439, %r405;
	@%p51 bra 	$L__BB1_69;
	mul.wide.s32 	%rd105, %r438, 2;
	add.s64 	%rd106, %rd5, %rd105;
	st.local.u16 	[%rd106+1000], %r439;
	add.s32 	%r438, %r438, 1;
$L__BB1_69:
	add.s32 	%r440, %r440, 1;
	setp.ne.s32 	%p52, %r440, %r5;
	@%p52 bra 	$L__BB1_64;
$L__BB1_70:
	ld.shared.u8 	%rs7, [%r6+3072];
	mul.wide.u16 	%r285, %rs7, 4;
	mov.u32 	%r286, _ZZ22TraceTable_kernel_fastPsPiiiiiiiS0_S0_S0_S0_iE9s_s0Table;
	add.s32 	%r287, %r286, %r285;
	ld.shared.u32 	%r444, [%r287];
	setp.lt.s32 	%p53, %r444, 0;
	@%p53 bra 	$L__BB1_81;
	ld.param.u32 	%r406, [_Z22TraceTable_kernel_fastPsPiiiiiiiS0_S0_S0_S0_i_param_4];
	setp.ge.s32 	%p54, %r444, %r406;
	mov.b32 	%r443, 0;
	@%p54 bra 	$L__BB1_73;
	st.local.u16 	[%rd5+1200], %r444;
	mov.b32 	%r443, 1;
$L__BB1_73:
	add.s32 	%r445, %r1, 3073;
	setp.ge.s32 	%p55, %r445, %r5;
	@%p55 bra 	$L__BB1_81;
	mov.u32 	%r290, _ZZ22TraceTable_kernel_fastPsPiiiiiiiS0_S0_S0_S0_iE6s_in_i;
$L__BB1_75:
	ld.param.u32 	%r392, [_Z22TraceTable_kernel_fastPsPiiiiiiiS0_S0_S0_S0_i_param_3];
	add.s32 	%r291, %r290, %r445;
	ld.shared.u8 	%r292, [%r291];
	mul.wide.s32 	%rd107, %r444, 4;
	add.s64 	%rd108, %rd4, %rd107;
	ld.global.u32 	%r293, [%rd108];
	add.s32 	%r79, %r293, %r292;
	setp.ge.s32 	%p56, %r79, %r392;
	@%p56 bra 	$L__BB1_81;
	mul.wide.s32 	%rd109, %r79, 4;
	add.s64 	%rd110, %rd3, %rd109;
	ld.global.u32 	%r294, [%rd110];
	setp.ne.s32 	%p57, %r294, %r444;
	@%p57 bra 	$L__BB1_81;
	mul.wide.s32 	%rd111, %r79, 4;
	add.s64 	%rd112, %rd2, %rd111;
	ld.global.u32 	%r444, [%rd112];
	setp.eq.s32 	%p58, %r444, -1;
	@%p58 bra 	$L__BB1_81;
	ld.param.u32 	%r407, [_Z22TraceTable_kernel_fastPsPiiiiiiiS0_S0_S0_S0_i_param_4];
	setp.ge.s32 	%p59, %r444, %r407;
	@%p59 bra 	$L__BB1_80;
	mul.wide.s32 	%rd113, %r443, 2;
	add.s64 	%rd114, %rd5, %rd113;
	st.local.u16 	[%rd114+1200], %r444;
	add.s32 	%r443, %r443, 1;
$L__BB1_80:
	add.s32 	%r445, %r445, 1;
	setp.ne.s32 	%p60, %r445, %r5;
	@%p60 bra 	$L__BB1_75;
$L__BB1_81:
	ld.shared.u8 	%rs8, [%r6+3584];
	mul.wide.u16 	%r295, %rs8, 4;
	mov.u32 	%r296, _ZZ22TraceTable_kernel_fastPsPiiiiiiiS0_S0_S0_S0_iE9s_s0Table;
	add.s32 	%r297, %r296, %r295;
	ld.shared.u32 	%r449, [%r297];
	setp.lt.s32 	%p61, %r449, 0;
	@%p61 bra 	$L__BB1_92;
	ld.param.u32 	%r408, [_Z22TraceTable_kernel_fastPsPiiiiiiiS0_S0_S0_S0_i_param_4];
	setp.ge.s32 	%p62, %r449, %r408;
	mov.b32 	%r448, 0;
	@%p62 bra 	$L__BB1_84;
	st.local.u16 	[%rd5+1400], %r449;
	mov.b32 	%r448, 1;
$L__BB1_84:
	add.s32 	%r450, %r1, 3585;
	setp.ge.s32 	%p63, %r450, %r5;
	@%p63 bra 	$L__BB1_92;
	mov.u32 	%r300, _ZZ22TraceTable_kernel_fastPsPiiiiiiiS0_S0_S0_S0_iE6s_in_i;
$L__BB1_86:
	ld.param.u32 	%r393, [_Z22TraceTable_kernel_fastPsPiiiiiiiS0_S0_S0_S0_i_param_3];
	add.s32 	%r301, %r300, %r450;
	ld.shared.u8 	%r302, [%r301];
	mul.wide.s32 	%rd115, %r449, 4;
	add.s64 	%rd116, %rd4, %rd115;
	ld.global.u32 	%r303, [%rd116];
	add.s32 	%r90, %r303, %r302;
	setp.ge.s32 	%p64, %r90, %r393;
	@%p64 bra 	$L__BB1_92;
	mul.wide.s32 	%rd117, %r90, 4;
	add.s64 	%rd118, %rd3, %rd117;
	ld.global.u32 	%r304, [%rd118];
	setp.ne.s32 	%p65, %r304, %r449;
	@%p65 bra 	$L__BB1_92;
	mul.wide.s32 	%rd119, %r90, 4;
	add.s64 	%rd120, %rd2, %rd119;
	ld.global.u32 	%r449, [%rd120];
	setp.eq.s32 	%p66, %r449, -1;
	@%p66 bra 	$L__BB1_92;
	ld.param.u32 	%r409, [_Z22TraceTable_kernel_fastPsPiiiiiiiS0_S0_S0_S0_i_param_4];
	setp.ge.s32 	%p67, %r449, %r409;
	@%p67 bra 	$L__BB1_91;
	mul.wide.s32 	%rd121, %r448, 2;
	add.s64 	%rd122, %rd5, %rd121;
	st.local.u16 	[%rd122+1400], %r449;
	add.s32 	%r448, %r448, 1;
$L__BB1_91:
	add.s32 	%r450, %r450, 1;
	setp.ne.s32 	%p68, %r450, %r5;
	@%p68 bra 	$L__BB1_86;
$L__BB1_92:
	mad.lo.s32 	%r95, %r2, 3072, %r3;
	setp.lt.s32 	%p69, %r209, 1;
	@%p69 bra 	$L__BB1_185;
	add.s32 	%r96, %r209, -1;
	and.b32  	%r97, %r209, 15;
	and.b32  	%r98, %r209, 7;
	mul.lo.s32 	%r99, %r95, %r209;
	setp.lt.u32 	%p70, %r96, 15;
	mov.b32 	%r489, 0;
	@%p70 bra 	$L__BB1_187;
	and.b32  	%r489, %r209, 2147483632;
	neg.s32 	%r453, %r489;
	mov.u32 	%r452, %r99;
	bra.uni 	$L__BB1_186;
$L__BB1_95:
	and.b32  	%r457, %r209, 2147483632;
	neg.s32 	%r455, %r457;
	mov.u32 	%r454, %r204;
$L__BB1_96:
	.pragma "nounroll";
	ld.local.v4.u16 	{%rs40, %rs41, %rs42, %rs43}, [%rd222+-24];
	mul.wide.s32 	%rd135, %r454, 2;
	add.s64 	%rd136, %rd1, %rd135;
	st.global.u16 	[%rd136], %rs40;
	st.global.u16 	[%rd136+2], %rs41;
	st.global.u16 	[%rd136+4], %rs42;
	st.global.u16 	[%rd136+6], %rs43;
	ld.local.v4.b32 	{%r318, %r319, %r320, %r321}, [%rd222+-16];
	mov.b32 	{%rs44, %rs45}, %r321;
	mov.b32 	{%rs46, %rs47}, %r320;
	mov.b32 	{%rs48, %rs49}, %r319;
	mov.b32 	{%rs50, %rs51}, %r318;
	st.global.u16 	[%rd136+8], %rs50;
	st.global.u16 	[%rd136+10], %rs51;
	st.global.u16 	[%rd136+12], %rs48;
	st.global.u16 	[%rd136+14], %rs49;
	st.global.u16 	[%rd136+16], %rs46;
	st.global.u16 	[%rd136+18], %rs47;
	st.global.u16 	[%rd136+20], %rs44;
	st.global.u16 	[%rd136+22], %rs45;
	ld.local.v4.u16 	{%rs52, %rs53, %rs54, %rs55}, [%rd222];
	st.global.u16 	[%rd136+24], %rs52;
	st.global.u16 	[%rd136+26], %rs53;
	st.global.u16 	[%rd136+28], %rs54;
	st.global.u16 	[%rd136+30], %rs55;
	add.s32 	%r455, %r455, 16;
	add.s32 	%r454, %r454, 16;
	add.s64 	%rd222, %rd222, 32;
	setp.ne.s32 	%p80, %r455, 0;
	@%p80 bra 	$L__BB1_96;
$L__BB1_97:
	setp.eq.s32 	%p81, %r97, 0;
	@%p81 bra 	$L__BB1_107;
	setp.lt.u32 	%p82, %r97, 8;
	@%p82 bra 	$L__BB1_100;
	mul.wide.u32 	%rd137, %r457, 2;
	add.s64 	%rd138, %rd5, %rd137;
	ld.local.u16 	%rs56, [%rd138+200];
	add.s32 	%r322, %r457, %r204;
	mul.wide.s32 	%rd139, %r322, 2;
	add.s64 	%rd140, %rd1, %rd139;
	st.global.u16 	[%rd140], %rs56;
	ld.local.u16 	%rs57, [%rd138+202];
	st.global.u16 	[%rd140+2], %rs57;
	ld.local.u16 	%rs58, [%rd138+204];
	st.global.u16 	[%rd140+4], %rs58;
	ld.local.u16 	%rs59, [%rd138+206];
	st.global.u16 	[%rd140+6], %rs59;
	ld.local.u16 	%rs60, [%rd138+208];
	st.global.u16 	[%rd140+8], %rs60;
	ld.local.u16 	%rs61, [%rd138+210];
	st.global.u16 	[%rd140+10], %rs61;
	ld.local.u16 	%rs62, [%rd138+212];
	st.global.u16 	[%rd140+12], %rs62;
	ld.local.u16 	%rs63, [%rd138+214];
	st.global.u16 	[%rd140+14], %rs63;
	add.s32 	%r457, %r457, 8;
$L__BB1_100:
	setp.eq.s32 	%p83, %r98, 0;
	@%p83 bra 	$L__BB1_107;
	and.b32  	%r113, %r209, 3;
	setp.lt.u32 	%p84, %r98, 4;
	@%p84 bra 	$L__BB1_103;
	mul.wide.u32 	%rd141, %r457, 2;
	add.s64 	%rd142, %rd5, %rd141;
	ld.local.u16 	%rs64, [%rd142+200];
	add.s32 	%r323, %r457, %r204;
	mul.wide.s32 	%rd143, %r323, 2;
	add.s64 	%rd144, %rd1, %rd143;
	st.global.u16 	[%rd144], %rs64;
	ld.local.u16 	%rs65, [%rd142+202];
	st.global.u16 	[%rd144+2], %rs65;
	ld.local.u16 	%rs66, [%rd142+204];
	st.global.u16 	[%rd144+4], %rs66;
	ld.local.u16 	%rs67, [%rd142+206];
	st.global.u16 	[%rd144+6], %rs67;
	add.s32 	%r457, %r457, 4;
$L__BB1_103:
	setp.eq.s32 	%p85, %r113, 0;
	@%p85 bra 	$L__BB1_107;
	mul.wide.u32 	%rd145, %r457, 2;
	add.s64 	%rd16, %rd5, %rd145;
	ld.local.u16 	%rs68, [%rd16+200];
	add.s32 	%r324, %r457, %r204;
	mul.wide.s32 	%rd146, %r324, 2;
	add.s64 	%rd17, %rd1, %rd146;
	st.global.u16 	[%rd17], %rs68;
	setp.eq.s32 	%p86, %r113, 1;
	@%p86 bra 	$L__BB1_107;
	ld.local.u16 	%rs69, [%rd16+202];
	st.global.u16 	[%rd17+2], %rs69;
	setp.eq.s32 	%p87, %r113, 2;
	@%p87 bra 	$L__BB1_107;
	ld.local.u16 	%rs70, [%rd16+204];
	st.global.u16 	[%rd17+4], %rs70;
$L__BB1_107:
	setp.lt.u32 	%p88, %r96, 15;
	shl.b32 	%r116, %r209, 10;
	add.s32 	%r117, %r116, %r99;
	mov.b32 	%r462, 0;
	@%p88 bra 	$L__BB1_110;
	and.b32  	%r462, %r209, 2147483632;
	neg.s32 	%r460, %r462;
	mov.u32 	%r459, %r117;
$L__BB1_109:
	.pragma "nounroll";
	ld.local.v4.b32 	{%r326, %r327, %r328, %r329}, [%rd223+-16];
	mov.b32 	{%rs71, %rs72}, %r329;
	mov.b32 	{%rs73, %rs74}, %r328;
	mov.b32 	{%rs75, %rs76}, %r327;
	mov.b32 	{%rs77, %rs78}, %r326;
	mul.wide.s32 	%rd147, %r459, 2;
	add.s64 	%rd148, %rd1, %rd147;
	st.global.u16 	[%rd148], %rs77;
	st.global.u16 	[%rd148+2], %rs78;
	st.global.u16 	[%rd148+4], %rs75;
	st.global.u16 	[%rd148+6], %rs76;
	st.global.u16 	[%rd148+8], %rs73;
	st.global.u16 	[%rd148+10], %rs74;
	st.global.u16 	[%rd148+12], %rs71;
	st.global.u16 	[%rd148+14], %rs72;
	ld.local.v4.b32 	{%r330, %r331, %r332, %r333}, [%rd223];
	mov.b32 	{%rs79, %rs80}, %r333;
	mov.b32 	{%rs81, %rs82}, %r332;
	mov.b32 	{%rs83, %rs84}, %r331;
	mov.b32 	{%rs85, %rs86}, %r330;
	st.global.u16 	[%rd148+16], %rs85;
	st.global.u16 	[%rd148+18], %rs86;
	st.global.u16 	[%rd148+20], %rs83;
	st.global.u16 	[%rd148+22], %rs84;
	st.global.u16 	[%rd148+24], %rs81;
	st.global.u16 	[%rd148+26], %rs82;
	st.global.u16 	[%rd148+28], %rs79;
	st.global.u16 	[%rd148+30], %rs80;
	add.s32 	%r460, %r460, 16;
	add.s32 	%r459, %r459, 16;
	add.s64 	%rd223, %rd223, 32;
	setp.ne.s32 	%p89, %r460, 0;
	@%p89 bra 	$L__BB1_109;
$L__BB1_110:
	setp.eq.s32 	%p90, %r97, 0;
	@%p90 bra 	$L__BB1_120;
	setp.lt.u32 	%p91, %r97, 8;
	@%p91 bra 	$L__BB1_113;
	mul.wide.u32 	%rd149, %r462, 2;
	add.s64 	%rd150, %rd5, %rd149;
	ld.local.u16 	%rs87, [%rd150+400];
	add.s32 	%r334, %r462, %r117;
	mul.wide.s32 	%rd151, %r334, 2;
	add.s64 	%rd152, %rd1, %rd151;
	st.global.u16 	[%rd152], %rs87;
	ld.local.u16 	%rs88, [%rd150+402];
	st.global.u16 	[%rd152+2], %rs88;
	ld.local.u16 	%rs89, [%rd150+404];
	st.global.u16 	[%rd152+4], %rs89;
	ld.local.u16 	%rs90, [%rd150+406];
	st.global.u16 	[%rd152+6], %rs90;
	ld.local.u16 	%rs91, [%rd150+408];
	st.global.u16 	[%rd152+8], %rs91;
	ld.local.u16 	%rs92, [%rd150+410];
	st.global.u16 	[%rd152+10], %rs92;
	ld.local.u16 	%rs93, [%rd150+412];
	st.global.u16 	[%rd152+12], %rs93;
	ld.local.u16 	%rs94, [%rd150+414];
	st.global.u16 	[%rd152+14], %rs94;
	add.s32 	%r462, %r462, 8;
$L__BB1_113:
	setp.eq.s32 	%p92, %r98, 0;
	@%p92 bra 	$L__BB1_120;
	and.b32  	%r127, %r209, 3;
	setp.lt.u32 	%p93, %r98, 4;
	@%p93 bra 	$L__BB1_116;
	mul.wide.u32 	%rd153, %r462, 2;
	add.s64 	%rd154, %rd5, %rd153;
	ld.local.u16 	%rs95, [%rd154+400];
	add.s32 	%r335, %r462, %r117;
	mul.wide.s32 	%rd155, %r335, 2;
	add.s64 	%rd156, %rd1, %rd155;
	st.global.u16 	[%rd156], %rs95;
	ld.local.u16 	%rs96, [%rd154+402];
	st.global.u16 	[%rd156+2], %rs96;
	ld.local.u16 	%rs97, [%rd154+404];
	st.global.u16 	[%rd156+4], %rs97;
	ld.local.u16 	%rs98, [%rd154+406];
	st.global.u16 	[%rd156+6], %rs98;
	add.s32 	%r462, %r462, 4;
$L__BB1_116:
	setp.eq.s32 	%p94, %r127, 0;
	@%p94 bra 	$L__BB1_120;
	mul.wide.u32 	%rd157, %r462, 2;
	add.s64 	%rd20, %rd5, %rd157;
	ld.local.u16 	%rs99, [%rd20+400];
	add.s32 	%r336, %r462, %r117;
	mul.wide.s32 	%rd158, %r336, 2;
	add.s64 	%rd21, %rd1, %rd158;
	st.global.u16 	[%rd21], %rs99;
	setp.eq.s32 	%p95, %r127, 1;
	@%p95 bra 	$L__BB1_120;
	ld.local.u16 	%rs100, [%rd20+402];
	st.global.u16 	[%rd21+2], %rs100;
	setp.eq.s32 	%p96, %r127, 2;
	@%p96 bra 	$L__BB1_120;
	ld.local.u16 	%rs101, [%rd20+404];
	st.global.u16 	[%rd21+4], %rs101;
$L__BB1_120:
	setp.lt.u32 	%p97, %r96, 15;
	add.s32 	%r130, %r117, %r203;
	mov.b32 	%r467, 0;
	@%p97 bra 	$L__BB1_123;
	and.b32  	%r467, %r209, 2147483632;
	neg.s32 	%r465, %r467;
	mov.u32 	%r464, %r130;
$L__BB1_122:
	.pragma "nounroll";
	ld.local.v4.u16 	{%rs102, %rs103, %rs104, %rs105}, [%rd224+-24];
	mul.wide.s32 	%rd159, %r464, 2;
	add.s64 	%rd160, %rd1, %rd159;
	st.global.u16 	[%rd160], %rs102;
	st.global.u16 	[%rd160+2], %rs103;
	st.global.u16 	[%rd160+4], %rs104;
	st.global.u16 	[%rd160+6], %rs105;
	ld.local.v4.b32 	{%r338, %r339, %r340, %r341}, [%rd224+-16];
	mov.b32 	{%rs106, %rs107}, %r341;
	mov.b32 	{%rs108, %rs109}, %r340;
	mov.b32 	{%rs110, %rs111}, %r339;
	mov.b32 	{%rs112, %rs113}, %r338;
	st.global.u16 	[%rd160+8], %rs112;
	st.global.u16 	[%rd160+10], %rs113;
	st.global.u16 	[%rd160+12], %rs110;
	st.global.u16 	[%rd160+14], %rs111;
	st.global.u16 	[%rd160+16], %rs108;
	st.global.u16 	[%rd160+18], %rs109;
	st.global.u16 	[%rd160+20], %rs106;
	st.global.u16 	[%rd160+22], %rs107;
	ld.local.v4.u16 	{%rs114, %rs115, %rs116, %rs117}, [%rd224];
	st.global.u16 	[%rd160+24], %rs114;
	st.global.u16 	[%rd160+26], %rs115;
	st.global.u16 	[%rd160+28], %rs116;
	st.global.u16 	[%rd160+30], %rs117;
	add.s32 	%r465, %r465, 16;
	add.s32 	%r464, %r464, 16;
	add.s64 	%rd224, %rd224, 32;
	setp.ne.s32 	%p98, %r465, 0;
	@%p98 bra 	$L__BB1_122;
$L__BB1_123:
	setp.eq.s32 	%p99, %r97, 0;
	@%p99 bra 	$L__BB1_133;
	setp.lt.u32 	%p100, %r97, 8;
	@%p100 bra 	$L__BB1_126;
	mul.wide.u32 	%rd161, %r467, 2;
	add.s64 	%rd162, %rd5, %rd161;
	ld.local.u16 	%rs118, [%rd162+600];
	add.s32 	%r342, %r467, %r130;
	mul.wide.s32 	%rd163, %r342, 2;
	add.s64 	%rd164, %rd1, %rd163;
	st.global.u16 	[%rd164], %rs118;
	ld.local.u16 	%rs119, [%rd162+602];
	st.global.u16 	[%rd164+2], %rs119;
	ld.local.u16 	%rs120, [%rd162+604];
	st.global.u16 	[%rd164+4], %rs120;
	ld.local.u16 	%rs121, [%rd162+606];
	st.global.u16 	[%rd164+6], %rs121;
	ld.local.u16 	%rs122, [%rd162+608];
	st.global.u16 	[%rd164+8], %rs122;
	ld.local.u16 	%rs123, [%rd162+610];
	st.global.u16 	[%rd164+10], %rs123;
	ld.local.u16 	%rs124, [%rd162+612];
	st.global.u16 	[%rd164+12], %rs124;
	ld.local.u16 	%rs125, [%rd162+614];
	st.global.u16 	[%rd164+14], %rs125;
	add.s32 	%r467, %r467, 8;
$L__BB1_126:
	setp.eq.s32 	%p101, %r98, 0;
	@%p101 bra 	$L__BB1_133;
	and.b32  	%r140, %r209, 3;
	setp.lt.u32 	%p102, %r98, 4;
	@%p102 bra 	$L__BB1_129;
	mul.wide.u32 	%rd165, %r467, 2;
	add.s64 	%rd166, %rd5, %rd165;
	ld.local.u16 	%rs126, [%rd166+600];
	add.s32 	%r343, %r467, %r130;
	mul.wide.s32 	%rd167, %r343, 2;
	add.s64 	%rd168, %rd1, %rd167;
	st.global.u16 	[%rd168], %rs126;
	ld.local.u16 	%rs127, [%rd166+602];
	st.global.u16 	[%rd168+2], %rs127;
	ld.local.u16 	%rs128, [%rd166+604];
	st.global.u16 	[%rd168+4], %rs128;
	ld.local.u16 	%rs129, [%rd166+606];
	st.global.u16 	[%rd168+6], %rs129;
	add.s32 	%r467, %r467, 4;
$L__BB1_129:
	setp.eq.s32 	%p103, %r140, 0;
	@%p103 bra 	$L__BB1_133;
	mul.wide.u32 	%rd169, %r467, 2;
	add.s64 	%rd24, %rd5, %rd169;
	ld.local.u16 	%rs130, [%rd24+600];
	add.s32 	%r344, %r467, %r130;
	mul.wide.s32 	%rd170, %r344, 2;
	add.s64 	%rd25, %rd1, %rd170;
	st.global.u16 	[%rd25], %rs130;
	setp.eq.s32 	%p104, %r140, 1;
	@%p104 bra 	$L__BB1_133;
	ld.local.u16 	%rs131, [%rd24+602];
	st.global.u16 	[%rd25+2], %rs131;
	setp.eq.s32 	%p105, %r140, 2;
	@%p105 bra 	$L__BB1_133;
	ld.local.u16 	%rs132, [%rd24+604];
	st.global.u16 	[%rd25+4], %rs132;
$L__BB1_133:
	setp.lt.u32 	%p106, %r96, 15;
	shl.b32 	%r346, %r209, 11;
	add.s32 	%r143, %r346, %r99;
	mov.b32 	%r472, 0;
	@%p106 bra 	$L__BB1_136;
	add.s64 	%rd225, %rd5, 816;
	and.b32  	%r472, %r209, 2147483632;
	neg.s32 	%r470, %r472;
	mov.u32 	%r469, %r143;
$L__BB1_135:
	.pragma "nounroll";
	ld.local.v4.b32 	{%r347, %r348, %r349, %r350}, [%rd225+-16];
	mov.b32 	{%rs133, %rs134}, %r350;
	mov.b32 	{%rs135, %rs136}, %r349;
	mov.b32 	{%rs137, %rs138}, %r348;
	mov.b32 	{%rs139, %rs140}, %r347;
	mul.wide.s32 	%rd171, %r469, 2;
	add.s64 	%rd172, %rd1, %rd171;
	st.global.u16 	[%rd172], %rs139;
	st.global.u16 	[%rd172+2], %rs140;
	st.global.u16 	[%rd172+4], %rs137;
	st.global.u16 	[%rd172+6], %rs138;
	st.global.u16 	[%rd172+8], %rs135;
	st.global.u16 	[%rd172+10], %rs136;
	st.global.u16 	[%rd172+12], %rs133;
	st.global.u16 	[%rd172+14], %rs134;
	ld.local.v4.b32 	{%r351, %r352, %r353, %r354}, [%rd225];
	mov.b32 	{%rs141, %rs142}, %r354;
	mov.b32 	{%rs143, %rs144}, %r353;
	mov.b32 	{%rs145, %rs146}, %r352;
	mov.b32 	{%rs147, %rs148}, %r351;
	st.global.u16 	[%rd172+16], %rs147;
	st.global.u16 	[%rd172+18], %rs148;
	st.global.u16 	[%rd172+20], %rs145;
	st.global.u16 	[%rd172+22], %rs146;
	st.global.u16 	[%rd172+24], %rs143;
	st.global.u16 	[%rd172+26], %rs144;
	st.global.u16 	[%rd172+28], %rs141;
	st.global.u16 	[%rd172+30], %rs142;
	add.s32 	%r470, %r470, 16;
	add.s32 	%r469, %r469, 16;
	add.s64 	%rd225, %rd225, 32;
	setp.ne.s32 	%p107, %r470, 0;
	@%p107 bra 	$L__BB1_135;
$L__BB1_136:
	setp.eq.s32 	%p108, %r97, 0;
	@%p108 bra 	$L__BB1_146;
	setp.lt.u32 	%p109, %r97, 8;
	@%p109 bra 	$L__BB1_139;
	mul.wide.u32 	%rd173, %r472, 2;
	add.s64 	%rd174, %rd5, %rd173;
	ld.local.u16 	%rs149, [%rd174+800];
	add.s32 	%r355, %r472, %r143;
	mul.wide.s32 	%rd175, %r355, 2;
	add.s64 	%rd176, %rd1, %rd175;
	st.global.u16 	[%rd176], %rs149;
	ld.local.u16 	%rs150, [%rd174+802];
	st.global.u16 	[%rd176+2], %rs150;
	ld.local.u16 	%rs151, [%rd174+804];
	st.global.u16 	[%rd176+4], %rs151;
	ld.local.u16 	%rs152, [%rd174+806];
	st.global.u16 	[%rd176+6], %rs152;
	ld.local.u16 	%rs153, [%rd174+808];
	st.global.u16 	[%rd176+8], %rs153;
	ld.local.u16 	%rs154, [%rd174+810];
	st.global.u16 	[%rd176+10], %rs154;
	ld.local.u16 	%rs155, [%rd174+812];
	st.global.u16 	[%rd176+12], %rs155;
	ld.local.u16 	%rs156, [%rd174+814];
	st.global.u16 	[%rd176+14], %rs156;
	add.s32 	%r472, %r472, 8;
$L__BB1_139:
	setp.eq.s32 	%p110, %r98, 0;
	@%p110 bra 	$L__BB1_146;
	and.b32  	%r153, %r209, 3;
	setp.lt.u32 	%p111, %r98, 4;
	@%p111 bra 	$L__BB1_142;
	mul.wide.u32 	%rd177, %r472, 2;
	add.s64 	%rd178, %rd5, %rd177;
	ld.local.u16 	%rs157, [%rd178+800];
	add.s32 	%r356, %r472, %r143;
	mul.wide.s32 	%rd179, %r356, 2;
	add.s64 	%rd180, %rd1, %rd179;
	st.global.u16 	[%rd180], %rs157;
	ld.local.u16 	%rs158, [%rd178+802];
	st.global.u16 	[%rd180+2], %rs158;
	ld.local.u16 	%rs159, [%rd178+804];
	st.global.u16 	[%rd180+4], %rs159;
	ld.local.u16 	%rs160, [%rd178+806];
	st.global.u16 	[%rd180+6], %rs160;
	add.s32 	%r472, %r472, 4;
$L__BB1_142:
	setp.eq.s32 	%p112, %r153, 0;
	@%p112 bra 	$L__BB1_146;
	mul.wide.u32 	%rd181, %r472, 2;
	add.s64 	%rd29, %rd5, %rd181;
	ld.local.u16 	%rs161, [%rd29+800];
	add.s32 	%r357, %r472, %r143;
	mul.wide.s32 	%rd182, %r357, 2;
	add.s64 	%rd30, %rd1, %rd182;
	st.global.u16 	[%rd30], %rs161;
	setp.eq.s32 	%p113, %r153, 1;
	@%p113 bra 	$L__BB1_146;
	ld.local.u16 	%rs162, [%rd29+802];
	st.global.u16 	[%rd30+2], %rs162;
	setp.eq.s32 	%p114, %r153, 2;
	@%p114 bra 	$L__BB1_146;
	ld.local.u16 	%rs163, [%rd29+804];
	st.global.u16 	[%rd30+4], %rs163;
$L__BB1_146:
	setp.lt.u32 	%p115, %r96, 15;
	add.s32 	%r156, %r143, %r203;
	mov.b32 	%r477, 0;
	@%p115 bra 	$L__BB1_149;
	and.b32  	%r477, %r209, 2147483632;
	neg.s32 	%r475, %r477;
	mov.u32 	%r474, %r156;
$L__BB1_148:
	.pragma "nounroll";
	ld.local.v4.u16 	{%rs164, %rs165, %rs166, %rs167}, [%rd226+-24];
	mul.wide.s32 	%rd183, %r474, 2;
	add.s64 	%rd184, %rd1, %rd183;
	st.global.u16 	[%rd184], %rs164;
	st.global.u16 	[%rd184+2], %rs165;
	st.global.u16 	[%rd184+4], %rs166;
	st.global.u16 	[%rd184+6], %rs167;
	ld.local.v4.b32 	{%r359, %r360, %r361, %r362}, [%rd226+-16];
	mov.b32 	{%rs168, %rs169}, %r362;
	mov.b32 	{%rs170, %rs171}, %r361;
	mov.b32 	{%rs172, %rs173}, %r360;
	mov.b32 	{%rs174, %rs175}, %r359;
	st.global.u16 	[%rd184+8], %rs174;
	st.global.u16 	[%rd184+10], %rs175;
	st.global.u16 	[%rd184+12], %rs172;
	st.global.u16 	[%rd184+14], %rs173;
	st.global.u16 	[%rd184+16], %rs170;
	st.global.u16 	[%rd184+18], %rs171;
	st.global.u16 	[%rd184+20], %rs168;
	st.global.u16 	[%rd184+22], %rs169;
	ld.local.v4.u16 	{%rs176, %rs177, %rs178, %rs179}, [%rd226];
	st.global.u16 	[%rd184+24], %rs176;
	st.global.u16 	[%rd184+26], %rs177;
	st.global.u16 	[%rd184+28], %rs178;
	st.global.u16 	[%rd184+30], %rs179;
	add.s32 	%r475, %r475, 16;
	add.s32 	%r474, %r474, 16;
	add.s64 	%rd226, %rd226, 32;
	setp.ne.s32 	%p116, %r475, 0;
	@%p116 bra 	$L__BB1_148;
$L__BB1_149:
	setp.eq.s32 	%p117, %r97, 0;
	@%p117 bra 	$L__BB1_159;
	setp.lt.u32 	%p118, %r97, 8;
	@%p118 bra 	$L__BB1_152;
	mul.wide.u32 	%rd185, %r477, 2;
	add.s64 	%rd186, %rd5, %rd185;
	ld.local.u16 	%rs180, [%rd186+1000];
	add.s32 	%r363, %r477, %r156;
	mul.wide.s32 	%rd187, %r363, 2;
	add.s64 	%rd188, %rd1, %rd187;
	st.global.u16 	[%rd188], %rs180;
	ld.local.u16 	%rs181, [%rd186+1002];
	st.global.u16 	[%rd188+2], %rs181;
	ld.local.u16 	%rs182, [%rd186+1004];
	st.global.u16 	[%rd188+4], %rs182;
	ld.local.u16 	%rs183, [%rd186+1006];
	st.global.u16 	[%rd188+6], %rs183;
	ld.local.u16 	%rs184, [%rd186+1008];
	st.global.u16 	[%rd188+8], %rs184;
	ld.local.u16 	%rs185, [%rd186+1010];
	st.global.u16 	[%rd188+10], %rs185;
	ld.local.u16 	%rs186, [%rd186+1012];
	st.global.u16 	[%rd188+12], %rs186;
	ld.local.u16 	%rs187, [%rd186+1014];
	st.global.u16 	[%rd188+14], %rs187;
	add.s32 	%r477, %r477, 8;
$L__BB1_152:
	setp.eq.s32 	%p119, %r98, 0;
	@%p119 bra 	$L__BB1_159;
	and.b32  	%r166, %r209, 3;
	setp.lt.u32 	%p120, %r98, 4;
	@%p120 bra 	$L__BB1_155;
	mul.wide.u32 	%rd189, %r477, 2;
	add.s64 	%rd190, %rd5, %rd189;
	ld.local.u16 	%rs188, [%rd190+1000];
	add.s32 	%r364, %r477, %r156;
	mul.wide.s32 	%rd191, %r364, 2;
	add.s64 	%rd192, %rd1, %rd191;
	st.global.u16 	[%rd192], %rs188;
	ld.local.u16 	%rs189, [%rd190+1002];
	st.global.u16 	[%rd192+2], %rs189;
	ld.local.u16 	%rs190, [%rd190+1004];
	st.global.u16 	[%rd192+4], %rs190;
	ld.local.u16 	%rs191, [%rd190+1006];
	st.global.u16 	[%rd192+6], %rs191;
	add.s32 	%r477, %r477, 4;
$L__BB1_155:
	setp.eq.s32 	%p121, %r166, 0;
	@%p121 bra 	$L__BB1_159;
	mul.wide.u32 	%rd193, %r477, 2;
	add.s64 	%rd33, %rd5, %rd193;
	ld.local.u16 	%rs192, [%rd33+1000];
	add.s32 	%r365, %r477, %r156;
	mul.wide.s32 	%rd194, %r365, 2;
	add.s64 	%rd34, %rd1, %rd194;
	st.global.u16 	[%rd34], %rs192;
	setp.eq.s32 	%p122, %r166, 1;
	@%p122 bra 	$L__BB1_159;
	ld.local.u16 	%rs193, [%rd33+1002];
	st.global.u16 	[%rd34+2], %rs193;
	setp.eq.s32 	%p123, %r166, 2;
	@%p123 bra 	$L__BB1_159;
	ld.local.u16 	%rs194, [%rd33+1004];
	st.global.u16 	[%rd34+4], %rs194;
$L__BB1_159:
	setp.lt.u32 	%p124, %r96, 15;
	add.s32 	%r169, %r116, %r143;
	mov.b32 	%r482, 0;
	@%p124 bra 	$L__BB1_162;
	add.s64 	%rd227, %rd5, 1216;
	and.b32  	%r482, %r209, 2147483632;
	neg.s32 	%r480, %r482;
	mov.u32 	%r479, %r169;
$L__BB1_161:
	.pragma "nounroll";
	ld.local.v4.b32 	{%r367, %r368, %r369, %r370}, [%rd227+-16];
	mov.b32 	{%rs195, %rs196}, %r370;
	mov.b32 	{%rs197, %rs198}, %r369;
	mov.b32 	{%rs199, %rs200}, %r368;
	mov.b32 	{%rs201, %rs202}, %r367;
	mul.wide.s32 	%rd195, %r479, 2;
	add.s64 	%rd196, %rd1, %rd195;
	st.global.u16 	[%rd196], %rs201;
	st.global.u16 	[%rd196+2], %rs202;
	st.global.u16 	[%rd196+4], %rs199;
	st.global.u16 	[%rd196+6], %rs200;
	st.global.u16 	[%rd196+8], %rs197;
	st.global.u16 	[%rd196+10], %rs198;
	st.global.u16 	[%rd196+12], %rs195;
	st.global.u16 	[%rd196+14], %rs196;
	ld.local.v4.b32 	{%r371, %r372, %r373, %r374}, [%rd227];
	mov.b32 	{%rs203, %rs204}, %r374;
	mov.b32 	{%rs205, %rs206}, %r373;
	mov.b32 	{%rs207, %rs208}, %r372;
	mov.b32 	{%rs209, %rs210}, %r371;
	st.global.u16 	[%rd196+16], %rs209;
	st.global.u16 	[%rd196+18], %rs210;
	st.global.u16 	[%rd196+20], %rs207;
	st.global.u16 	[%rd196+22], %rs208;
	st.global.u16 	[%rd196+24], %rs205;
	st.global.u16 	[%rd196+26], %rs206;
	st.global.u16 	[%rd196+28], %rs203;
	st.global.u16 	[%rd196+30], %rs204;
	add.s32 	%r480, %r480, 16;
	add.s32 	%r479, %r479, 16;
	add.s64 	%rd227, %rd227, 32;
	setp.ne.s32 	%p125, %r480, 0;
	@%p125 bra 	$L__BB1_161;
$L__BB1_162:
	setp.eq.s32 	%p126, %r97, 0;
	@%p126 bra 	$L__BB1_172;
	setp.lt.u32 	%p127, %r97, 8;
	@%p127 bra 	$L__BB1_165;
	mul.wide.u32 	%rd197, %r482, 2;
	add.s64 	%rd198, %rd5, %rd197;
	ld.local.u16 	%rs211, [%rd198+1200];
	add.s32 	%r375, %r482, %r169;
	mul.wide.s32 	%rd199, %r375, 2;
	add.s64 	%rd200, %rd1, %rd199;
	st.global.u16 	[%rd200], %rs211;
	ld.local.u16 	%rs212, [%rd198+1202];
	st.global.u16 	[%rd200+2], %rs212;
	ld.local.u16 	%rs213, [%rd198+1204];
	st.global.u16 	[%rd200+4], %rs213;
	ld.local.u16 	%rs214, [%rd198+1206];
	st.global.u16 	[%rd200+6], %rs214;
	ld.local.u16 	%rs215, [%rd198+1208];
	st.global.u16 	[%rd200+8], %rs215;
	ld.local.u16 	%rs216, [%rd198+1210];
	st.global.u16 	[%rd200+10], %rs216;
	ld.local.u16 	%rs217, [%rd198+1212];
	st.global.u16 	[%rd200+12], %rs217;
	ld.local.u16 	%rs218, [%rd198+1214];
	st.global.u16 	[%rd200+14], %rs218;
	add.s32 	%r482, %r482, 8;
$L__BB1_165:
	setp.eq.s32 	%p128, %r98, 0;
	@%p128 bra 	$L__BB1_172;
	and.b32  	%r179, %r209, 3;
	setp.lt.u32 	%p129, %r98, 4;
	@%p129 bra 	$L__BB1_168;
	mul.wide.u32 	%rd201, %r482, 2;
	add.s64 	%rd202, %rd5, %rd201;
	ld.local.u16 	%rs219, [%rd202+1200];
	add.s32 	%r376, %r482, %r169;
	mul.wide.s32 	%rd203, %r376, 2;
	add.s64 	%rd204, %rd1, %rd203;
	st.global.u16 	[%rd204], %rs219;
	ld.local.u16 	%rs220, [%rd202+1202];
	st.global.u16 	[%rd204+2], %rs220;
	ld.local.u16 	%rs221, [%rd202+1204];
	st.global.u16 	[%rd204+4], %rs221;
	ld.local.u16 	%rs222, [%rd202+1206];
	st.global.u16 	[%rd204+6], %rs222;
	add.s32 	%r482, %r482, 4;
$L__BB1_168:
	setp.eq.s32 	%p130, %r179, 0;
	@%p130 bra 	$L__BB1_172;
	mul.wide.u32 	%rd205, %r482, 2;
	add.s64 	%rd38, %rd5, %rd205;
	ld.local.u16 	%rs223, [%rd38+1200];
	add.s32 	%r377, %r482, %r169;
	mul.wide.s32 	%rd206, %r377, 2;
	add.s64 	%rd39, %rd1, %rd206;
	st.global.u16 	[%rd39], %rs223;
	setp.eq.s32 	%p131, %r179, 1;
	@%p131 bra 	$L__BB1_172;
	ld.local.u16 	%rs224, [%rd38+1202];
	st.global.u16 	[%rd39+2], %rs224;
	setp.eq.s32 	%p132, %r179, 2;
	@%p132 bra 	$L__BB1_172;
	ld.local.u16 	%rs225, [%rd38+1204];
	st.global.u16 	[%rd39+4], %rs225;
$L__BB1_172:
	setp.lt.u32 	%p133, %r96, 15;
	add.s32 	%r182, %r169, %r203;
	mov.b32 	%r487, 0;
	@%p133 bra 	$L__BB1_175;
	add.s64 	%rd228, %rd5, 1424;
	and.b32  	%r487, %r209, 2147483632;
	neg.s32 	%r485, %r487;
	mov.u32 	%r484, %r182;
$L__BB1_174:
	.pragma "nounroll";
	ld.local.v4.u16 	{%rs226, %rs227, %rs228, %rs229}, [%rd228+-24];
	mul.wide.s32 	%rd207, %r484, 2;
	add.s64 	%rd208, %rd1, %rd207;
	st.global.u16 	[%rd208], %rs226;
	st.global.u16 	[%rd208+2], %rs227;
	st.global.u16 	[%rd208+4], %rs228;
	st.global.u16 	[%rd208+6], %rs229;
	ld.local.v4.b32 	{%r379, %r380, %r381, %r382}, [%rd228+-16];
	mov.b32 	{%rs230, %rs231}, %r382;
	mov.b32 	{%rs232, %rs233}, %r381;
	mov.b32 	{%rs234, %rs235}, %r380;
	mov.b32 	{%rs236, %rs237}, %r379;
	st.global.u16 	[%rd208+8], %rs236;
	st.global.u16 	[%rd208+10], %rs237;
	st.global.u16 	[%rd208+12], %rs234;
	st.global.u16 	[%rd208+14], %rs235;
	st.global.u16 	[%rd208+16], %rs232;
	st.global.u16 	[%rd208+18], %rs233;
	st.global.u16 	[%rd208+20], %rs230;
	st.global.u16 	[%rd208+22], %rs231;
	ld.local.v4.u16 	{%rs238, %rs239, %rs240, %rs241}, [%rd228];
	st.global.u16 	[%rd208+24], %rs238;
	st.global.u16 	[%rd208+26], %rs239;
	st.global.u16 	[%rd208+28], %rs240;
	st.global.u16 	[%rd208+30], %rs241;
	add.s32 	%r485, %r485, 16;
	add.s32 	%r484, %r484, 16;
	add.s64 	%rd228, %rd228, 32;
	setp.ne.s32 	%p134, %r485, 0;
	@%p134 bra 	$L__BB1_174;
$L__BB1_175:
	setp.eq.s32 	%p135, %r97, 0;
	@%p135 bra 	$L__BB1_185;
	setp.lt.u32 	%p136, %r97, 8;
	@%p136 bra 	$L__BB1_178;
	mul.wide.u32 	%rd209, %r487, 2;
	add.s64 	%rd210, %rd5, %rd209;
	ld.local.u16 	%rs242, [%rd210+1400];
	add.s32 	%r383, %r487, %r182;
	mul.wide.s32 	%rd211, %r383, 2;
	add.s64 	%rd212, %rd1, %rd211;
	st.global.u16 	[%rd212], %rs242;
	ld.local.u16 	%rs243, [%rd210+1402];
	st.global.u16 	[%rd212+2], %rs243;
	ld.local.u16 	%rs244, [%rd210+1404];
	st.global.u16 	[%rd212+4], %rs244;
	ld.local.u16 	%rs245, [%rd210+1406];
	st.global.u16 	[%rd212+6], %rs245;
	ld.local.u16 	%rs246, [%rd210+1408];
	st.global.u16 	[%rd212+8], %rs246;
	ld.local.u16 	%rs247, [%rd210+1410];
	st.global.u16 	[%rd212+10], %rs247;
	ld.local.u16 	%rs248, [%rd210+1412];
	st.global.u16 	[%rd212+12], %rs248;
	ld.local.u16 	%rs249, [%rd210+1414];
	st.global.u16 	[%rd212+14], %rs249;
	add.s32 	%r487, %r487, 8;
$L__BB1_178:
	setp.eq.s32 	%p137, %r98, 0;
	@%p137 bra 	$L__BB1_185;
	and.b32  	%r192, %r209, 3;
	setp.lt.u32 	%p138, %r98, 4;
	@%p138 bra 	$L__BB1_181;
	mul.wide.u32 	%rd213, %r487, 2;
	add.s64 	%rd214, %rd5, %rd213;
	ld.local.u16 	%rs250, [%rd214+1400];
	add.s32 	%r384, %r487, %r182;
	mul.wide.s32 	%rd215, %r384, 2;
	add.s64 	%rd216, %rd1, %rd215;
	st.global.u16 	[%rd216], %rs250;
	ld.local.u16 	%rs251, [%rd214+1402];
	st.global.u16 	[%rd216+2], %rs251;
	ld.local.u16 	%rs252, [%rd214+1404];
	st.global.u16 	[%rd216+4], %rs252;
	ld.local.u16 	%rs253, [%rd214+1406];
	st.global.u16 	[%rd216+6], %rs253;
	add.s32 	%r487, %r487, 4;
$L__BB1_181:
	setp.eq.s32 	%p139, %r192, 0;
	@%p139 bra 	$L__BB1_185;
	mul.wide.u32 	%rd217, %r487, 2;
	add.s64 	%rd43, %rd5, %rd217;
	ld.local.u16 	%rs254, [%rd43+1400];
	add.s32 	%r385, %r487, %r182;
	mul.wide.s32 	%rd218, %r385, 2;
	add.s64 	%rd44, %rd1, %rd218;
	st.global.u16 	[%rd44], %rs254;
	setp.eq.s32 	%p140, %r192, 1;
	@%p140 bra 	$L__BB1_185;
	ld.local.u16 	%rs255, [%rd43+1402];
	st.global.u16 	[%rd44+2], %rs255;
	setp.eq.s32 	%p141, %r192, 2;
	@%p141 bra 	$L__BB1_185;
	ld.local.u16 	%rs256, [%rd43+1404];
	st.global.u16 	[%rd44+4], %rs256;
$L__BB1_185:
	ret;
$L__BB1_186:
	.pragma "nounroll";
	ld.local.v4.b32 	{%r306, %r307, %r308, %r309}, [%rd221+-16];
	mov.b32 	{%rs9, %rs10}, %r309;
	mov.b32 	{%rs11, %rs12}, %r308;
	mov.b32 	{%rs13, %rs14}, %r307;
	mov.b32 	{%rs15, %rs16}, %r306;
	mul.wide.s32 	%rd123, %r452, 2;
	add.s64 	%rd124, %rd1, %rd123;
	st.global.u16 	[%rd124], %rs15;
	st.global.u16 	[%rd124+2], %rs16;
	st.global.u16 	[%rd124+4], %rs13;
	st.global.u16 	[%rd124+6], %rs14;
	st.global.u16 	[%rd124+8], %rs11;
	st.global.u16 	[%rd124+10], %rs12;
	st.global.u16 	[%rd124+12], %rs9;
	st.global.u16 	[%rd124+14], %rs10;
	ld.local.v4.b32 	{%r310, %r311, %r312, %r313}, [%rd221];
	mov.b32 	{%rs17, %rs18}, %r313;
	mov.b32 	{%rs19, %rs20}, %r312;
	mov.b32 	{%rs21, %rs22}, %r311;
	mov.b32 	{%rs23, %rs24}, %r310;
	st.global.u16 	[%rd124+16], %rs23;
	st.global.u16 	[%rd124+18], %rs24;
	st.global.u16 	[%rd124+20], %rs21;
	st.global.u16 	[%rd124+22], %rs22;
	st.global.u16 	[%rd124+24], %rs19;
	st.global.u16 	[%rd124+26], %rs20;
	st.global.u16 	[%rd124+28], %rs17;
	st.global.u16 	[%rd124+30], %rs18;
	add.s32 	%r453, %r453, 16;
	add.s32 	%r452, %r452, 16;
	add.s64 	%rd221, %rd221, 32;
	setp.eq.s32 	%p71, %r453, 0;
	@%p71 bra 	$L__BB1_187;
	bra.uni 	$L__BB1_186;
$L__BB1_187:
	setp.eq.s32 	%p72, %r97, 0;
	@%p72 bra 	$L__BB1_197;
	setp.lt.u32 	%p73, %r97, 8;
	@%p73 bra 	$L__BB1_190;
	mul.wide.u32 	%rd125, %r489, 2;
	add.s64 	%rd126, %rd5, %rd125;
	ld.local.u16 	%rs25, [%rd126];
	add.s32 	%r314, %r489, %r99;
	mul.wide.s32 	%rd127, %r314, 2;
	add.s64 	%rd128, %rd1, %rd127;
	st.global.u16 	[%rd128], %rs25;
	ld.local.u16 	%rs26, [%rd126+2];
	st.global.u16 	[%rd128+2], %rs26;
	ld.local.u16 	%rs27, [%rd126+4];
	st.global.u16 	[%rd128+4], %rs27;
	ld.local.u16 	%rs28, [%rd126+6];
	st.global.u16 	[%rd128+6], %rs28;
	ld.local.u16 	%rs29, [%rd126+8];
	st.global.u16 	[%rd128+8], %rs29;
	ld.local.u16 	%rs30, [%rd126+10];
	st.global.u16 	[%rd128+10], %rs30;
	ld.local.u16 	%rs31, [%rd126+12];
	st.global.u16 	[%rd128+12], %rs31;
	ld.local.u16 	%rs32, [%rd126+14];
	st.global.u16 	[%rd128+14], %rs32;
	add.s32 	%r489, %r489, 8;
$L__BB1_190:
	setp.eq.s32 	%p74, %r98, 0;
	@%p74 bra 	$L__BB1_197;
	and.b32  	%r200, %r209, 3;
	setp.lt.u32 	%p75, %r98, 4;
	@%p75 bra 	$L__BB1_193;
	mul.wide.u32 	%rd129, %r489, 2;
	add.s64 	%rd130, %rd5, %rd129;
	ld.local.u16 	%rs33, [%rd130];
	add.s32 	%r315, %r489, %r99;
	mul.wide.s32 	%rd131, %r315, 2;
	add.s64 	%rd132, %rd1, %rd131;
	st.global.u16 	[%rd132], %rs33;
	ld.local.u16 	%rs34, [%rd130+2];
	st.global.u16 	[%rd132+2], %rs34;
	ld.local.u16 	%rs35, [%rd130+4];
	st.global.u16 	[%rd132+4], %rs35;
	ld.local.u16 	%rs36, [%rd130+6];
	st.global.u16 	[%rd132+6], %rs36;
	add.s32 	%r489, %r489, 4;
$L__BB1_193:
	setp.eq.s32 	%p76, %r200, 0;
	@%p76 bra 	$L__BB1_197;
	mul.wide.u32 	%rd133, %r489, 2;
	add.s64 	%rd45, %rd5, %rd133;
	ld.local.u16 	%rs37, [%rd45];
	add.s32 	%r316, %r489, %r99;
	mul.wide.s32 	%rd134, %r316, 2;
	add.s64 	%rd46, %rd1, %rd134;
	st.global.u16 	[%rd46], %rs37;
	setp.eq.s32 	%p77, %r200, 1;
	@%p77 bra 	$L__BB1_197;
	ld.local.u16 	%rs38, [%rd45+2];
	st.global.u16 	[%rd46+2], %rs38;
	setp.eq.s32 	%p78, %r200, 2;
	@%p78 bra 	$L__BB1_197;
	ld.local.u16 	%rs39, [%rd45+4];
	st.global.u16 	[%rd46+4], %rs39;
$L__BB1_197:
	setp.lt.u32 	%p79, %r96, 15;
	shl.b32 	%r203, %r209, 9;
	add.s32 	%r204, %r99, %r203;
	mov.b32 	%r457, 0;
	@%p79 bra 	$L__BB1_97;
	bra.uni 	$L__BB1_95;

}


// ===== COMPILED SASS (sm_100) =====

	.target	sm_100

	.elftype	@"ET_EXEC"


//--------------------- .note.nv.tkinfo           --------------------------
	.section	.note.nv.tkinfo,"",@"SHT_NOTE"
	.sectionflags	@"SHF_NOTE_NV_TKINFO"
	.tkinfo
        /*0018*/ 	.word	0x00000002
        /*0030*/ 	.string	""
        /*0030*/ 	.string	"ptxas"
        /*0030*/ 	.string	"Cuda compilation tools, release 13.0, V13.0.88"
        /*0030*/ 	.string	"Build cuda_13.0.r13.0/compiler.36424714_0"
        /*0030*/ 	.string	"-arch sm_100 -m 64 "



//--------------------- .note.nv.cuinfo           --------------------------
	.section	.note.nv.cuinfo,"",@"SHT_NOTE"
	.sectionflags	@"SHF_NOTE_NV_CUINFO"
        /*0018*/ 	.short	0x0002
        /*001a*/ 	.short	0x0064
        /*001c*/ 	.short	0x0082
	.zero		2


//--------------------- .nv.info                  --------------------------
	.section	.nv.info,"",@"SHT_CUDA_INFO"
	.align	4


	//----- nvinfo : EIATTR_REGCOUNT
	.align		4
        /*0000*/ 	.byte	0x04, 0x2f
        /*0002*/ 	.short	(.L_2 - .L_1)
	.align		4
.L_1:
        /*0004*/ 	.word	index@(_Z17TraceTable_kernelPsPiiiiiiiiS0_S0_S0_S0_i)
        /*0008*/ 	.word	0x0000002e


	//----- nvinfo : EIATTR_FRAME_SIZE
	.align		4
.L_2:
        /*000c*/ 	.byte	0x04, 0x11
        /*000e*/ 	.short	(.L_4 - .L_3)
	.align		4
.L_3:
        /*0010*/ 	.word	index@(_Z17TraceTable_kernelPsPiiiiiiiiS0_S0_S0_S0_i)
        /*0014*/ 	.word	0x00000000


	//----- nvinfo : EIATTR_REGCOUNT
	.align		4
.L_4:
        /*0018*/ 	.byte	0x04, 0x2f
        /*001a*/ 	.short	(.L_6 - .L_5)
	.align		4
.L_5:
        /*001c*/ 	.word	index@(_Z22TraceTable_kernel_fastPsPiiiiiiiS0_S0_S0_S0_i)
        /*0020*/ 	.word	0x0000001f


	//----- nvinfo : EIATTR_FRAME_SIZE
	.align		4
.L_6:
        /*0024*/ 	.byte	0x04, 0x11
        /*0026*/ 	.short	(.L_8 - .L_7)
	.align		4
.L_7:
        /*0028*/ 	.word	index@(_Z22TraceTable_kernel_fastPsPiiiiiiiS0_S0_S0_S0_i)
        /*002c*/ 	.word	0x00000640


	//----- nvinfo : EIATTR_MIN_STACK_SIZE
	.align		4
.L_8:
        /*0030*/ 	.byte	0x04, 0x12
        /*0032*/ 	.short	(.L_10 - .L_9)
	.align		4
.L_9:
        /*0034*/ 	.word	index@(_Z22TraceTable_kernel_fastPsPiiiiiiiS0_S0_S0_S0_i)
        /*0038*/ 	.word	0x00000640


	//----- nvinfo : EIATTR_MIN_STACK_SIZE
	.align		4
.L_10:
        /*003c*/ 	.byte	0x04, 0x12
        /*003e*/ 	.short	(.L_12 - .L_11)
	.align		4
.L_11:
        /*0040*/ 	.word	index@(_Z17TraceTable_kernelPsPiiiiiiiiS0_S0_S0_S0_i)
        /*0044*/ 	.word	0x00000000
.L_12:


//--------------------- .nv.compat                --------------------------
	.section	.nv.compat,"",@"SHT_CUDA_COMPAT_INFO"
	.align	4
        /*0000*/ 	.byte	0x02, 0x09, 0x00, 0x00, 0x02, 0x02, 0x01, 0x00, 0x02, 0x05, 0x05, 0x00, 0x03, 0x07, 0x01, 0x01
        /*0010*/ 	.byte	0x02, 0x03, 0x00, 0x00, 0x02, 0x06, 0x01, 0x00, 0x04, 0x0b, 0x08, 0x00, 0x09, 0x00, 0x00, 0x00
        /*0020*/ 	.byte	0x00, 0x00, 0x00, 0x00


//--------------------- .nv.info._Z22TraceTable_kernel_fastPsPiiiiiiiS0_S0_S0_S0_i --------------------------
	.section	.nv.info._Z22TraceTable_kernel_fastPsPiiiiiiiS0_S0_S0_S0_i,"",@"SHT_CUDA_INFO"
	.sectionflags	@""
	.align	4


	//----- nvinfo : EIATTR_CUDA_API_VERSION
	.align		4
        /*0000*/ 	.byte	0x04, 0x37
        /*0002*/ 	.short	(.L_14 - .L_13)
.L_13:
        /*0004*/ 	.word	0x00000082


	//----- nvinfo : EIATTR_KPARAM_INFO
	.align		4
.L_14:
        /*0008*/ 	.byte	0x04, 0x17
        /*000a*/ 	.short	(.L_16 - .L_15)
.L_15:
        /*000c*/ 	.word	0x00000000
        /*0010*/ 	.short	0x000c
        /*0012*/ 	.short	0x0048
        /*0014*/ 	.byte	0x00, 0xf0, 0x11, 0x00


	//----- nvinfo : EIATTR_KPARAM_INFO
	.align		4
.L_16:
        /*0018*/ 	.byte	0x04, 0x17
        /*001a*/ 	.short	(.L_18 - .L_17)
.L_17:
        /*001c*/ 	.word	0x00000000
        /*0020*/ 	.short	0x000b
        /*0022*/ 	.short	0x0040
        /*0024*/ 	.byte	0x00, 0xf5, 0x21, 0x00


	//----- nvinfo : EIATTR_KPARAM_INFO
	.align		4
.L_18:
        /*0028*/ 	.byte	0x04, 0x17
        /*002a*/ 	.short	(.L_20 - .L_19)
.L_19:
        /*002c*/ 	.word	0x00000000
        /*0030*/ 	.short	0x000a
        /*0032*/ 	.short	0x0038
        /*0034*/ 	.byte	0x00, 0xf5, 0x21, 0x00


	//----- nvinfo : EIATTR_KPARAM_INFO
	.align		4
.L_20:
        /*0038*/ 	.byte	0x04, 0x17
        /*003a*/ 	.short	(.L_22 - .L_21)
.L_21:
        /*003c*/ 	.word	0x00000000
        /*0040*/ 	.short	0x0009
        /*0042*/ 	.short	0x0030
        /*0044*/ 	.byte	0x00, 0xf5, 0x21, 0x00


	//----- nvinfo : EIATTR_KPARAM_INFO
	.align		4
.L_22:
        /*0048*/ 	.byte	0x04, 0x17
        /*004a*/ 	.short	(.L_24 - .L_23)
.L_23:
        /*004c*/ 	.word	0x00000000
        /*0050*/ 	.short	0x0008
        /*0052*/ 	.short	0x0028
        /*0054*/ 	.byte	0x00, 0xf5, 0x21, 0x00


	//----- nvinfo : EIATTR_KPARAM_INFO
	.align		4
.L_24:
        /*0058*/ 	.byte	0x04, 0x17
        /*005a*/ 	.short	(.L_26 - .L_25)
.L_25:
        /*005c*/ 	.word	0x00000000
        /*0060*/ 	.short	0x0007
        /*0062*/ 	.short	0x0024
        /*0064*/ 	.byte	0x00, 0xf0, 0x11, 0x00


	//----- nvinfo : EIATTR_KPARAM_INFO
	.align		4
.L_26:
        /*0068*/ 	.byte	0x04, 0x17
        /*006a*/ 	.short	(.L_28 - .L_27)
.L_27:
        /*006c*/ 	.word	0x00000000
        /*0070*/ 	.short	0x0006
        /*0072*/ 	.short	0x0020
        /*0074*/ 	.byte	0x00, 0xf0, 0x11, 0x00


	//----- nvinfo : EIATTR_KPARAM_INFO
	.align		4
.L_28:
        /*0078*/ 	.byte	0x04, 0x17
        /*007a*/ 	.short	(.L_30 - .L_29)
.L_29:
        /*007c*/ 	.word	0x00000000
        /*0080*/ 	.short	0x0005
        /*0082*/ 	.short	0x001c
        /*0084*/ 	.byte	0x00, 0xf0, 0x11, 0x00


	//----- nvinfo : EIATTR_KPARAM_INFO
	.align		4
.L_30:
        /*0088*/ 	.byte	0x04, 0x17
        /*008a*/ 	.short	(.L_32 - .L_31)
.L_31:
        /*008c*/ 	.word	0x00000000
        /*0090*/ 	.short	0x0004
        /*0092*/ 	.short	0x0018
        /*0094*/ 	.byte	0x00, 0xf0, 0x11, 0x00


	//----- nvinfo : EIATTR_KPARAM_INFO
	.align		4
.L_32:
        /*0098*/ 	.byte	0x04, 0x17
        /*009a*/ 	.short	(.L_34 - .L_33)
.L_33:
        /*009c*/ 	.word	0x00000000
        /*00a0*/ 	.short	0x0003
        /*00a2*/ 	.short	0x0014
        /*00a4*/ 	.byte	0x00, 0xf0, 0x11, 0x00


	//----- nvinfo : EIATTR_KPARAM_INFO
	.align		4
.L_34:
        /*00a8*/ 	.byte	0x04, 0x17
        /*00aa*/ 	.short	(.L_36 - .L_35)
.L_35:
        /*00ac*/ 	.word	0x00000000
        /*00b0*/ 	.short	0x0002
        /*00b2*/ 	.short	0x0010
        /*00b4*/ 	.byte	0x00, 0xf0, 0x11, 0x00


	//----- nvinfo : EIATTR_KPARAM_INFO
	.align		4
.L_36:
        /*00b8*/ 	.byte	0x04, 0x17
        /*00ba*/ 	.short	(.L_38 - .L_37)
.L_37:
        /*00bc*/ 	.word	0x00000000
        /*00c0*/ 	.short	0x0001
        /*00c2*/ 	.short	0x0008
        /*00c4*/ 	.byte	0x00, 0xf5, 0x21, 0x00


	//----- nvinfo : EIATTR_KPARAM_INFO
	.align		4
.L_38:
        /*00c8*/ 	.byte	0x04, 0x17
        /*00ca*/ 	.short	(.L_40 - .L_39)
.L_39:
        /*00cc*/ 	.word	0x00000000
        /*00d0*/ 	.short	0x0000
        /*00d2*/ 	.short	0x0000
        /*00d4*/ 	.byte	0x00, 0xf5, 0x21, 0x00


	//----- nvinfo : EIATTR_SPARSE_MMA_MASK
	.align		4
.L_40:
        /*00d8*/ 	.byte	0x03, 0x50
        /*00da*/ 	.short	0x0000


	//----- nvinfo : EIATTR_MAXREG_COUNT
	.align		4
        /*00dc*/ 	.byte	0x03, 0x1b
        /*00de*/ 	.short	0x00ff


	//----- nvinfo : EIATTR_NUM_BARRIERS
	.align		4
        /*00e0*/ 	.byte	0x02, 0x4c
        /*00e2*/ 	.byte	0x01
	.zero		1


	//----- nvinfo : EIATTR_MERCURY_ISA_VERSION
	.align		4
        /*00e4*/ 	.byte	0x03, 0x5f
        /*00e6*/ 	.short	0x0101


	//----- nvinfo : EIATTR_VRC_CTA_INIT_COUNT
	.align		4
        /*00e8*/ 	.byte	0x02, 0x4a
	.zero		1
	.zero		1


	//----- nvinfo : EIATTR_EXIT_INSTR_OFFSETS
	.align		4
        /*00ec*/ 	.byte	0x04, 0x1c
        /*00ee*/ 	.short	(.L_42 - .L_41)


	//   ....[0]....
.L_41:
        /*00f0*/ 	.word	0x000006c0


	//   ....[1]....
        /*00f4*/ 	.word	0x00002180


	//   ....[2]....
        /*00f8*/ 	.word	0x00004d80


	//   ....[3]....
        /*00fc*/ 	.word	0x00004ef0


	//   ....[4]....
        /*0100*/ 	.word	0x00005000


	//   ....[5]....
        /*0104*/ 	.word	0x00005080


	//   ....[6]....
        /*0108*/ 	.word	0x000050c0


	//   ....[7]....
        /*010c*/ 	.word	0x000050f0


	//----- nvinfo : EIATTR_CRS_STACK_SIZE
	.align		4
.L_42:
        /*0110*/ 	.byte	0x04, 0x1e
        /*0112*/ 	.short	(.L_44 - .L_43)
.L_43:
        /*0114*/ 	.word	0x00000000


	//----- nvinfo : EIATTR_CBANK_PARAM_SIZE
	.align		4
.L_44:
        /*0118*/ 	.byte	0x03, 0x19
        /*011a*/ 	.short	0x004c


	//----- nvinfo : EIATTR_PARAM_CBANK
	.align		4
        /*011c*/ 	.byte	0x04, 0x0a
        /*011e*/ 	.short	(.L_46 - .L_45)
	.align		4
.L_45:
        /*0120*/ 	.word	index@(.nv.constant0._Z22TraceTable_kernel_fastPsPiiiiiiiS0_S0_S0_S0_i)
        /*0124*/ 	.short	0x0380
        /*0126*/ 	.short	0x004c


	//----- nvinfo : EIATTR_SW_WAR
	.align		4
.L_46:
        /*0128*/ 	.byte	0x04, 0x36
        /*012a*/ 	.short	(.L_48 - .L_47)
.L_47:
        /*012c*/ 	.word	0x00000008
.L_48:


//--------------------- .nv.info._Z17TraceTable_kernelPsPiiiiiiiiS0_S0_S0_S0_i --------------------------
	.section	.nv.info._Z17TraceTable_kernelPsPiiiiiiiiS0_S0_S0_S0_i,"",@"SHT_CUDA_INFO"
	.sectionflags	@""
	.align	4


	//----- nvinfo : EIATTR_CUDA_API_VERSION
	.align		4
        /*0000*/ 	.byte	0x04, 0x37
        /*0002*/ 	.short	(.L_50 - .L_49)
.L_49:
        /*0004*/ 	.word	0x00000082


	//----- nvinfo : EIATTR_KPARAM_INFO
	.align		4
.L_50:
        /*0008*/ 	.byte	0x04, 0x17
        /*000a*/ 	.short	(.L_52 - .L_51)
.L_51:
        /*000c*/ 	.word	0x00000000
        /*0010*/ 	.short	0x000d
        /*0012*/ 	.short	0x0050
        /*0014*/ 	.byte	0x00, 0xf0, 0x11, 0x00


	//----- nvinfo : EIATTR_KPARAM_INFO
	.align		4
.L_52:
        /*0018*/ 	.byte	0x04, 0x17
        /*001a*/ 	.short	(.L_54 - .L_53)
.L_53:
        /*001c*/ 	.word	0x00000000
        /*0020*/ 	.short	0x000c
        /*0022*/ 	.short	0x0048
        /*0024*/ 	.byte	0x00, 0xf5, 0x21, 0x00


	//----- nvinfo : EIATTR_KPARAM_INFO
	.align		4
.L_54:
        /*0028*/ 	.byte	0x04, 0x17
        /*002a*/ 	.short	(.L_56 - .L_55)
.L_55:
        /*002c*/ 	.word	0x00000000
        /*0030*/ 	.short	0x000b
        /*0032*/ 	.short	0x0040
        /*0034*/ 	.byte	0x00, 0xf5, 0x21, 0x00


	//----- nvinfo : EIATTR_KPARAM_INFO
	.align		4
.L_56:
        /*0038*/ 	.byte	0x04, 0x17
        /*003a*/ 	.short	(.L_58 - .L_57)
.L_57:
        /*003c*/ 	.word	0x00000000
        /*0040*/ 	.short	0x000a
        /*0042*/ 	.short	0x0038
        /*0044*/ 	.byte	0x00, 0xf5, 0x21, 0x00


	//----- nvinfo : EIATTR_KPARAM_INFO
	.align		4
.L_58:
        /*0048*/ 	.byte	0x04, 0x17
        /*004a*/ 	.short	(.L_60 - .L_59)
.L_59:
        /*004c*/ 	.word	0x00000000
        /*0050*/ 	.short	0x0009
        /*0052*/ 	.short	0x0030
        /*0054*/ 	.byte	0x00, 0xf5, 0x21, 0x00


	//----- nvinfo : EIATTR_KPARAM_INFO
	.align		4
.L_60:
        /*0058*/ 	.byte	0x04, 0x17
        /*005a*/ 	.short	(.L_62 - .L_61)
.L_61:
        /*005c*/ 	.word	0x00000000
        /*0060*/ 	.short	0x0008
        /*0062*/ 	.short	0x0028
        /*0064*/ 	.byte	0x00, 0xf0, 0x11, 0x00


	//----- nvinfo : EIATTR_KPARAM_INFO
	.align		4
.L_62:
        /*0068*/ 	.byte	0x04, 0x17
        /*006a*/ 	.short	(.L_64 - .L_63)
.L_63:
        /*006c*/ 	.word	0x00000000
        /*0070*/ 	.short	0x0007
        /*0072*/ 	.short	0x0024
        /*0074*/ 	.byte	0x00, 0xf0, 0x11, 0x00


	//----- nvinfo : EIATTR_KPARAM_INFO
	.align		4
.L_64:
        /*0078*/ 	.byte	0x04, 0x17
        /*007a*/ 	.short	(.L_66 - .L_65)
.L_65:
        /*007c*/ 	.word	0x00000000
        /*0080*/ 	.short	0x0006
        /*0082*/ 	.short	0x0020
        /*0084*/ 	.byte	0x00, 0xf0, 0x11, 0x00


	//----- nvinfo : EIATTR_KPARAM_INFO
	.align		4
.L_66:
        /*0088*/ 	.byte	0x04, 0x17
        /*008a*/ 	.short	(.L_68 - .L_67)
.L_67:
        /*008c*/ 	.word	0x00000000
        /*0090*/ 	.short	0x0005
        /*0092*/ 	.short	0x001c
        /*0094*/ 	.byte	0x00, 0xf0, 0x11, 0x00


	//----- nvinfo : EIATTR_KPARAM_INFO
	.align		4
.L_68:
        /*0098*/ 	.byte	0x04, 0x17
        /*009a*/ 	.short	(.L_70 - .L_69)
.L_69:
        /*009c*/ 	.word	0x00000000
        /*00a0*/ 	.short	0x0004
        /*00a2*/ 	.short	0x0018
        /*00a4*/ 	.byte	0x00, 0xf0, 0x11, 0x00


	//----- nvinfo : EIATTR_KPARAM_INFO
	.align		4
.L_70:
        /*00a8*/ 	.byte	0x04, 0x17
        /*00aa*/ 	.short	(.L_72 - .L_71)
.L_71:
        /*00ac*/ 	.word	0x00000000
        /*00b0*/ 	.short	0x0003
        /*00b2*/ 	.short	0x0014
        /*00b4*/ 	.byte	0x00, 0xf0, 0x11, 0x00


	//----- nvinfo : EIATTR_KPARAM_INFO
	.align		4
.L_72:
        /*00b8*/ 	.byte	0x04, 0x17
        /*00ba*/ 	.short	(.L_74 - .L_73)
.L_73:
        /*00bc*/ 	.word	0x00000000
        /*00c0*/ 	.short	0x0002
        /*00c2*/ 	.short	0x0010
        /*00c4*/ 	.byte	0x00, 0xf0, 0x11, 0x00


	//----- nvinfo : EIATTR_KPARAM_INFO
	.align		4
.L_74:
        /*00c8*/ 	.byte	0x04, 0x17
        /*00ca*/ 	.short	(.L_76 - .L_75)
.L_75:
        /*00cc*/ 	.word	0x00000000
        /*00d0*/ 	.short	0x0001
        /*00d2*/ 	.short	0x0008
        /*00d4*/ 	.byte	0x00, 0xf5, 0x21, 0x00


	//----- nvinfo : EIATTR_KPARAM_INFO
	.align		4
.L_76:
        /*00d8*/ 	.byte	0x04, 0x17
        /*00da*/ 	.short	(.L_78 - .L_77)
.L_77:
        /*00dc*/ 	.word	0x00000000
        /*00e0*/ 	.short	0x0000
        /*00e2*/ 	.short	0x0000
        /*00e4*/ 	.byte	0x00, 0xf5, 0x21, 0x00


	//----- nvinfo : EIATTR_SPARSE_MMA_MASK
	.align		4
.L_78:
        /*00e8*/ 	.byte	0x03, 0x50
        /*00ea*/ 	.short	0x0000


	//----- nvinfo : EIATTR_MAXREG_COUNT
	.align		4
        /*00ec*/ 	.byte	0x03, 0x1b
        /*00ee*/ 	.short	0x00ff


	//----- nvinfo : EIATTR_NUM_BARRIERS
	.align		4
        /*00f0*/ 	.byte	0x02, 0x4c
        /*00f2*/ 	.byte	0x01
	.zero		1


	//----- nvinfo : EIATTR_EXTERNS
	.align		4
        /*00f4*/ 	.byte	0x04, 0x0f
        /*00f6*/ 	.short	(.L_80 - .L_79)


	//   ....[0]....
	.align		4
.L_79:
        /*00f8*/ 	.word	index@(malloc)


	//   ....[1]....
	.align		4
        /*00fc*/ 	.word	index@(vprintf)


	//   ....[2]....
	.align		4
        /*0100*/ 	.word	index@(free)


	//----- nvinfo : EIATTR_MERCURY_ISA_VERSION
	.align		4
.L_80:
        /*0104*/ 	.byte	0x03, 0x5f
        /*0106*/ 	.short	0x0101


	//----- nvinfo : EIATTR_VRC_CTA_INIT_COUNT
	.align		4
        /*0108*/ 	.byte	0x02, 0x4a
	.zero		1
	.zero		1


	//----- nvinfo : EIATTR_SYSCALL_OFFSETS
	.align		4
        /*010c*/ 	.byte	0x04, 0x46
        /*010e*/ 	.short	(.L_82 - .L_81)


	//   ....[0]....
.L_81:
        /*0110*/ 	.word	0x00000110


	//   ....[1]....
        /*0114*/ 	.word	0x00000a90


	//   ....[2]....
        /*0118*/ 	.word	0x00001410


	//   ....[3]....
        /*011c*/ 	.word	0x00001d90


	//   ....[4]....
        /*0120*/ 	.word	0x00002710


	//   ....[5]....
        /*0124*/ 	.word	0x00003060


	//   ....[6]....
        /*0128*/ 	.word	0x000039a0


	//   ....[7]....
        /*012c*/ 	.word	0x000042f0


	//   ....[8]....
        /*0130*/ 	.word	0x000071b0


	//   ....[9]....
        /*0134*/ 	.word	0x00007320


	//   ....[10]....
        /*0138*/ 	.word	0x00007490


	//   ....[11]....
        /*013c*/ 	.word	0x00007600


	//   ....[12]....
        /*0140*/ 	.word	0x00007770


	//   ....[13]....
        /*0144*/ 	.word	0x000078e0


	//   ....[14]....
        /*0148*/ 	.word	0x00007a50


	//   ....[15]....
        /*014c*/ 	.word	0x00007bc0


	//   ....[16]....
        /*0150*/ 	.word	0x00007e10


	//   ....[17]....
        /*0154*/ 	.word	0x00007fa0


	//   ....[18]....
        /*0158*/ 	.word	0x00008110


	//   ....[19]....
        /*015c*/ 	.word	0x00008280


	//   ....[20]....
        /*0160*/ 	.word	0x000084b0


	//   ....[21]....
        /*0164*/ 	.word	0x00008640


	//   ....[22]....
        /*0168*/ 	.word	0x00008820


	//   ....[23]....
        /*016c*/ 	.word	0x000088c0


	//   ....[24]....
        /*0170*/ 	.word	0x00008b60


	//   ....[25]....
        /*0174*/ 	.word	0x00008cd0


	//   ....[26]....
        /*0178*/ 	.word	0x00008e40


	//   ....[27]....
        /*017c*/ 	.word	0x00008fb0


	//   ....[28]....
        /*0180*/ 	.word	0x00009120


	//   ....[29]....
        /*0184*/ 	.word	0x00009290


	//   ....[30]....
        /*0188*/ 	.word	0x00009400


	//   ....[31]....
        /*018c*/ 	.word	0x00009570


	//   ....[32]....
        /*0190*/ 	.word	0x000097c0


	//   ....[33]....
        /*0194*/ 	.word	0x00009950


	//   ....[34]....
        /*0198*/ 	.word	0x00009ac0


	//   ....[35]....
        /*019c*/ 	.word	0x00009c30


	//   ....[36]....
        /*01a0*/ 	.word	0x00009e70


	//   ....[37]....
        /*01a4*/ 	.word	0x0000a000


	//   ....[38]....
        /*01a8*/ 	.word	0x0000a1f0


	//   ....[39]....
        /*01ac*/ 	.word	0x0000a290


	//   ....[40]....
        /*01b0*/ 	.word	0x0000a530


	//   ....[41]....
        /*01b4*/ 	.word	0x0000a6a0


	//   ....[42]....
        /*01b8*/ 	.word	0x0000a810


	//   ....[43]....
        /*01bc*/ 	.word	0x0000a980


	//   ....[44]....
        /*01c0*/ 	.word	0x0000aaf0


	//   ....[45]....
        /*01c4*/ 	.word	0x0000ac60


	//   ....[46]....
        /*01c8*/ 	.word	0x0000add0


	//   ....[47]....
        /*01cc*/ 	.word	0x0000af40


	//   ....[48]....
        /*01d0*/ 	.word	0x0000b190


	//   ....[49]....
        /*01d4*/ 	.word	0x0000b300


	//   ....[50]....
        /*01d8*/ 	.word	0x0000b470


	//   ....[51]....
        /*01dc*/ 	.word	0x0000b5e0


	//   ....[52]....
        /*01e0*/ 	.word	0x0000b820


	//   ....[53]....
        /*01e4*/ 	.word	0x0000b990


	//   ....[54]....
        /*01e8*/ 	.word	0x0000bb80


	//   ....[55]....
        /*01ec*/ 	.word	0x0000bc20


	//   ....[56]....
        /*01f0*/ 	.word	0x0000bec0


	//   ....[57]....
        /*01f4*/ 	.word	0x0000c030


	//   ....[58]....
        /*01f8*/ 	.word	0x0000c1a0


	//   ....[59]....
        /*01fc*/ 	.word	0x0000c310


	//   ....[60]....
        /*0200*/ 	.word	0x0000c480


	//   ....[61]....
        /*0204*/ 	.word	0x0000c5f0


	//   ....[62]....
        /*0208*/ 	.word	0x0000c760


	//   ....[63]....
        /*020c*/ 	.word	0x0000c8d0


	//   ....[64]....
        /*0210*/ 	.word	0x0000cb20


	//   ....[65]....
        /*0214*/ 	.word	0x0000cc90


	//   ....[66]....
        /*0218*/ 	.word	0x0000ce00


	//   ....[67]....
        /*021c*/ 	.word	0x0000cf70


	//   ....[68]....
        /*0220*/ 	.word	0x0000d1b0


	//   ....[69]....
        /*0224*/ 	.word	0x0000d320


	//   ....[70]....
        /*0228*/ 	.word	0x0000d510


	//   ....[71]....
        /*022c*/ 	.word	0x0000d5b0


	//   ....[72]....
        /*0230*/ 	.word	0x0000d850


	//   ....[73]....
        /*0234*/ 	.word	0x0000d9c0


	//   ....[74]....
        /*0238*/ 	.word	0x0000db30


	//   ....[75]....
        /*023c*/ 	.word	0x0000dca0


	//   ....[76]....
        /*0240*/ 	.word	0x0000de10


	//   ....[77]....
        /*0244*/ 	.word	0x0000df80


	//   ....[78]....
        /*0248*/ 	.word	0x0000e0f0


	//   ....[79]....
        /*024c*/ 	.word	0x0000e260


	//   ....[80]....
        /*0250*/ 	.word	0x0000e4b0


	//   ....[81]....
        /*0254*/ 	.word	0x0000e620


	//   ....[82]....
        /*0258*/ 	.word	0x0000e790


	//   ....[83]....
        /*025c*/ 	.word	0x0000e900


	//   ....[84]....
        /*0260*/ 	.word	0x0000eb40


	//   ....[85]....
        /*0264*/ 	.word	0x0000ecb0


	//   ....[86]....
        /*0268*/ 	.word	0x0000eea0


	//   ....[87]....
        /*026c*/ 	.word	0x0000ef40


	//   ....[88]....
        /*0270*/ 	.word	0x0000f1e0


	//   ....[89]....
        /*0274*/ 	.word	0x0000f350


	//   ....[90]....
        /*0278*/ 	.word	0x0000f4c0


	//   ....[91]....
        /*027c*/ 	.word	0x0000f630


	//   ....[92]....
        /*0280*/ 	.word	0x0000f7a0


	//   ....[93]....
        /*0284*/ 	.word	0x0000f910


	//   ....[94]....
        /*0288*/ 	.word	0x0000fa80


	//   ....[95]....
        /*028c*/ 	.word	0x0000fbf0


	//   ....[96]....
        /*0290*/ 	.word	0x0000fe30


	//   ....[97]....
        /*0294*/ 	.word	0x0000ffa0


	//   ....[98]....
        /*0298*/ 	.word	0x00010110


	//   ....[99]....
        /*029c*/ 	.word	0x00010280


	//   ....[100]....
        /*02a0*/ 	.word	0x000104b0


	//   ....[101]....
        /*02a4*/ 	.word	0x00010620


	//   ....[102]....
        /*02a8*/ 	.word	0x00010800


	//   ....[103]....
        /*02ac*/ 	.word	0x000108a0


	//   ....[104]....
        /*02b0*/ 	.word	0x00010b40


	//   ....[105]....
        /*02b4*/ 	.word	0x00010cb0


	//   ....[106]....
        /*02b8*/ 	.word	0x00010e20


	//   ....[107]....
        /*02bc*/ 	.word	0x00010f90


	//   ....[108]....
        /*02c0*/ 	.word	0x00011100


	//   ....[109]....
        /*02c4*/ 	.word	0x00011270


	//   ....[110]....
        /*02c8*/ 	.word	0x000113e0


	//   ....[111]....
        /*02cc*/ 	.word	0x00011550


	//   ....[112]....
        /*02d0*/ 	.word	0x00011790


	//   ....[113]....
        /*02d4*/ 	.word	0x00011900


	//   ....[114]....
        /*02d8*/ 	.word	0x00011a70


	//   ....[115]....
        /*02dc*/ 	.word	0x00011be0


	//   ....[116]....
        /*02e0*/ 	.word	0x00011e10


	//   ....[117]....
        /*02e4*/ 	.word	0x00011f80


	//   ....[118]....
        /*02e8*/ 	.word	0x00012160


	//   ....[119]....
        /*02ec*/ 	.word	0x00012200


	//   ....[120]....
        /*02f0*/ 	.word	0x000124a0


	//   ....[121]....
        /*02f4*/ 	.word	0x00012610


	//   ....[122]....
        /*02f8*/ 	.word	0x00012780


	//   ....[123]....
        /*02fc*/ 	.word	0x000128f0


	//   ....[124]....
        /*0300*/ 	.word	0x00012a60


	//   ....[125]....
        /*0304*/ 	.word	0x00012bd0


	//   ....[126]....
        /*0308*/ 	.word	0x00012d40


	//   ....[127]....
        /*030c*/ 	.word	0x00012eb0


	//   ....[128]....
        /*0310*/ 	.word	0x000130f0


	//   ....[129]....
        /*0314*/ 	.word	0x00013260


	//   ....[130]....
        /*0318*/ 	.word	0x000133d0


	//   ....[131]....
        /*031c*/ 	.word	0x00013540


	//   ....[132]....
        /*0320*/ 	.word	0x00013770


	//   ....[133]....
        /*0324*/ 	.word	0x000138e0


	//   ....[134]....
        /*0328*/ 	.word	0x00013ac0


	//   ....[135]....
        /*032c*/ 	.word	0x00013b30


	//----- nvinfo : EIATTR_EXIT_INSTR_OFFSETS
	.align		4
.L_82:
        /*0330*/ 	.byte	0x04, 0x1c
        /*0332*/ 	.short	(.L_84 - .L_83)


	//   ....[0]....
.L_83:
        /*0334*/ 	.word	0x00004be0


	//   ....[1]....
        /*0338*/ 	.word	0x00013b40


	//----- nvinfo : EIATTR_CRS_STACK_SIZE
	.align		4
.L_84:
        /*033c*/ 	.byte	0x04, 0x1e
        /*033e*/ 	.short	(.L_86 - .L_85)
.L_85:
        /*0340*/ 	.word	0x00000000


	//----- nvinfo : EIATTR_CBANK_PARAM_SIZE
	.align		4
.L_86:
        /*0344*/ 	.byte	0x03, 0x19
        /*0346*/ 	.short	0x0054


	//----- nvinfo : EIATTR_PARAM_CBANK
	.align		4
        /*0348*/ 	.byte	0x04, 0x0a
        /*034a*/ 	.short	(.L_88 - .L_87)
	.align		4
.L_87:
        /*034c*/ 	.word	index@(.nv.constant0._Z17TraceTable_kernelPsPiiiiiiiiS0_S0_S0_S0_i)
        /*0350*/ 	.short	0x0380
        /*0352*/ 	.short	0x0054


	//----- nvinfo : EIATTR_SW_WAR
	.align		4
.L_88:
        /*0354*/ 	.byte	0x04, 0x36
        /*0356*/ 	.short	(.L_90 - .L_89)
.L_89:
        /*0358*/ 	.word	0x00000008
.L_90:


//--------------------- .nv.callgraph             --------------------------
	.section	.nv.callgraph,"",@"SHT_CUDA_CALLGRAPH"
	.align	4
	.sectionentsize	8
	.align		4
        /*0000*/ 	.word	0x00000000
	.align		4
        /*0004*/ 	.word	0xffffffff
	.align		4
        /*0008*/ 	.word	index@(_Z17TraceTable_kernelPsPiiiiiiiiS0_S0_S0_S0_i)
	.align		4
        /*000c*/ 	.word	index@(free)
	.align		4
        /*0010*/ 	.word	index@(_Z17TraceTable_kernelPsPiiiiiiiiS0_S0_S0_S0_i)
	.align		4
        /*0014*/ 	.word	index@(vprintf)
	.align		4
        /*0018*/ 	.word	index@(_Z17TraceTable_kernelPsPiiiiiiiiS0_S0_S0_S0_i)
	.align		4
        /*001c*/ 	.word	index@(malloc)
	.align		4
        /*0020*/ 	.word	0x00000000
	.align		4
        /*0024*/ 	.word	0xfffffffe
	.align		4
        /*0028*/ 	.word	0x00000000
	.align		4
        /*002c*/ 	.word	0xfffffffd
	.align		4
        /*0030*/ 	.word	0x00000000
	.align		4
        /*0034*/ 	.word	0xfffffffc


//--------------------- .nv.constant4             --------------------------
	.section	.nv.constant4,"a",@progbits
	.align	8
	.align		8
.nv.constant4:
        /*0000*/ 	.dword	$str
	.align		8
        /*0008*/ 	.dword	malloc
	.align		8
        /*0010*/ 	.dword	vprintf
	.align		8
        /*0018*/ 	.dword	free


//--------------------- .text._Z22TraceTable_kernel_fastPsPiiiiiiiS0_S0_S0_S0_i --------------------------
	.section	.text._Z22TraceTable_kernel_fastPsPiiiiiiiS0_S0_S0_S0_i,"ax",@progbits
	.align	128
        .global         _Z22TraceTable_kernel_fastPsPiiiiiiiS0_S0_S0_S0_i
        .type           _Z22TraceTable_kernel_fastPsPiiiiiiiS0_S0_S0_S0_i,@function
        .size           _Z22TraceTable_kernel_fastPsPiiiiiiiS0_S0_S0_S0_i,(.L_x_423 - _Z22TraceTable_kernel_fastPsPiiiiiiiS0_S0_S0_S0_i)
        .other          _Z22TraceTable_kernel_fastPsPiiiiiiiS0_S0_S0_S0_i,@"STO_CUDA_ENTRY STV_DEFAULT"
_Z22TraceTable_kernel_fastPsPiiiiiiiS0_S0_S0_S0_i:
.text._Z22TraceTable_kernel_fastPsPiiiiiiiS0_S0_S0_S0_i:
[----:B------:R-:W0:Y:S01]  /*0000*/  LDC R1, c[0x0][0x37c] ;  /* 0x0000df00ff017b82 */ /* 0x000e220000000800 */
[----:B------:R-:W1:Y:S07]  /*0010*/  S2R R3, SR_CTAID.X ;  /* 0x0000000000037919 */ /* 0x000e6e0000002500 */
[----:B------:R-:W1:Y:S01]  /*0020*/  S2UR UR4, SR_CTAID.Y ;  /* 0x00000000000479c3 */ /* 0x000e620000002600 */
[----:B------:R-:W2:Y:S01]  /*0030*/  LDCU UR7, c[0x0][0x3a0] ;  /* 0x00007400ff0777ac */ /* 0x000ea20008000800 */
[----:B0-----:R-:W-:-:S05]  /*0040*/  VIADD R1, R1, 0xfffff9c0 ;  /* 0xfffff9c001017836 */ /* 0x001fca0000000000 */
[----:B------:R0:W-:Y:S01]  /*0050*/  STL.128 [R1], RZ ;  /* 0x000000ff01007387 */ /* 0x0001e20000100c00 */
[----:B------:R-:W1:Y:S03]  /*0060*/  LDC R4, c[0x0][0x370] ;  /* 0x0000dc00ff047b82 */ /* 0x000e660000000800 */
[----:B------:R0:W-:Y:S04]  /*0070*/  STL.128 [R1+0x10], RZ ;  /* 0x000010ff01007387 */ /* 0x0001e80000100c00 */
[----:B------:R0:W-:Y:S04]  /*0080*/  STL.128 [R1+0x20], RZ ;  /* 0x000020ff01007387 */ /* 0x0001e80000100c00 */
[----:B------:R0:W-:Y:S04]  /*0090*/  STL.128 [R1+0x30], RZ ;  /* 0x000030ff01007387 */ /* 0x0001e80000100c00 */
[----:B------:R0:W-:Y:S04]  /*00a0*/  STL.128 [R1+0x40], RZ ;  /* 0x000040ff01007387 */ /* 0x0001e80000100c00 */
[----:B------:R0:W-:Y:S04]  /*00b0*/  STL.128 [R1+0x50], RZ ;  /* 0x000050ff01007387 */ /* 0x0001e80000100c00 */
[----:B------:R0:W-:Y:S01]  /*00c0*/  STL.128 [R1+0x60], RZ ;  /* 0x000060ff01007387 */ /* 0x0001e20000100c00 */
[----:B-1----:R-:W-:-:S03]  /*00d0*/  IMAD R4, R4, UR4, R3 ;  /* 0x0000000404047c24 */ /* 0x002fc6000f8e0203 */
[----:B------:R0:W-:Y:S02]  /*00e0*/  STL.128 [R1+0x70], RZ ;  /* 0x000070ff01007387 */ /* 0x0001e40000100c00 */
[----:B--2---:R-:W-:Y:S02]  /*00f0*/  ISETP.GE.AND P0, PT, R4, UR7, PT ;  /* 0x0000000704007c0c */ /* 0x004fe4000bf06270 */
[----:B------:R0:W-:Y:S04]  /*0100*/  STL.128 [R1+0x80], RZ ;  /* 0x000080ff01007387 */ /* 0x0001e80000100c00 */
        /* <DEDUP_REMOVED lines=90> */
[----:B------:R0:W-:Y:S01]  /*06b0*/  STL.128 [R1+0x630], RZ ;  /* 0x000630ff01007387 */ /* 0x0001e20000100c00 */
[----:B------:R-:W-:Y:S05]  /*06c0*/  @P0 EXIT ;  /* 0x000000000000094d */ /* 0x000fea0003800000 */
[----:B------:R-:W1:Y:S01]  /*06d0*/  S2R R2, SR_TID.X ;  /* 0x0000000000027919 */ /* 0x000e620000002100 */
[----:B------:R-:W2:Y:S01]  /*06e0*/  LDC.64 R6, c[0x0][0x388] ;  /* 0x0000e200ff067b82 */ /* 0x000ea20000000a00 */
[----:B------:R-:W3:Y:S01]  /*06f0*/  LDCU.64 UR10, c[0x0][0x358] ;  /* 0x00006b00ff0a77ac */ /* 0x000ee20008000a00 */
[----:B------:R-:W-:Y:S01]  /*0700*/  IMAD.SHL.U32 R5, R4, 0x400, RZ ;  /* 0x0000040004057824 */ /* 0x000fe200078e00ff */
[----:B-1----:R-:W-:-:S04]  /*0710*/  ISETP.GT.U32.AND P0, PT, R2, 0x7f, PT ;  /* 0x0000007f0200780c */ /* 0x002fc80003f04070 */
[----:B------:R-:W-:-:S05]  /*0720*/  LOP3.LUT R5, R5, R2, RZ, 0xfc, !PT ;  /* 0x0000000205057212 */ /* 0x000fca00078efcff */
[----:B--2---:R-:W-:-:S05]  /*0730*/  IMAD.WIDE R6, R5, 0x4, R6 ;  /* 0x0000000405067825 */ /* 0x004fca00078e0206 */
[----:B---3--:R-:W2:Y:S04]  /*0740*/  LDG.E R3, desc[UR10][R6.64] ;  /* 0x0000000a06037981 */ /* 0x008ea8000c1e1900 */
[----:B------:R-:W3:Y:S04]  /*0750*/  LDG.E R9, desc[UR10][R6.64+0x800] ;  /* 0x0008000a06097981 */ /* 0x000ee8000c1e1900 */
[----:B------:R-:W4:Y:S01]  /*0760*/  @!P0 LDG.E R11, desc[UR10][R6.64+0x1000] ;  /* 0x0010000a060b8981 */ /* 0x000f22000c1e1900 */
[----:B------:R-:W1:Y:S01]  /*0770*/  S2UR UR6, SR_CgaCtaId ;  /* 0x00000000000679c3 */ /* 0x000e620000008800 */
[----:B------:R-:W-:Y:S01]  /*0780*/  UMOV UR4, 0x400 ;  /* 0x0000040000047882 */ /* 0x000fe20000000000 */
[----:B------:R-:W-:Y:S04]  /*0790*/  BSSY.RECONVERGENT B1, `(.L_x_0) ;  /* 0x0000018000017945 */ /* 0x000fe80003800200 */
[----:B------:R-:W-:Y:S01]  /*07a0*/  BSSY.RELIABLE B0, `(.L_x_1) ;  /* 0x000000f000007945 */ /* 0x000fe20003800100 */
[----:B------:R-:W-:-:S02]  /*07b0*/  VIADD R13, R1, 0x10 ;  /* 0x00000010010d7836 */ /* 0x000fc40000000000 */
[C---:B------:R-:W-:Y:S02]  /*07c0*/  VIADD R20, R1.reuse, 0xe0 ;  /* 0x000000e001147836 */ /* 0x040fe40000000000 */
[C---:B------:R-:W-:Y:S02]  /*07d0*/  VIADD R14, R1.reuse, 0x1a0 ;  /* 0x000001a0010e7836 */ /* 0x040fe40000000000 */
[C---:B------:R-:W-:Y:S02]  /*07e0*/  VIADD R12, R1.reuse, 0x270 ;  /* 0x00000270010c7836 */ /* 0x040fe40000000000 */
[----:B------:R-:W-:Y:S01]  /*07f0*/  VIADD R0, R1, 0x400 ;  /* 0x0000040001007836 */ /* 0x000fe20000000000 */
[----:B-1----:R-:W-:-:S06]  /*0800*/  ULEA UR8, UR6, UR4, 0x18 ;  /* 0x0000000406087291 */ /* 0x002fcc000f8ec0ff */
[----:B------:R-:W-:-:S05]  /*0810*/  LEA R8, R2, UR8, 0x2 ;  /* 0x0000000802087c11 */ /* 0x000fca000f8e10ff */
[----:B--2---:R1:W-:Y:S04]  /*0820*/  STS [R8], R3 ;  /* 0x0000000308007388 */ /* 0x0043e80000000800 */
[----:B---3--:R1:W-:Y:S04]  /*0830*/  STS [R8+0x800], R9 ;  /* 0x0008000908007388 */ /* 0x0083e80000000800 */
[----:B----4-:R1:W-:Y:S01]  /*0840*/  @!P0 STS [R8+0x1000], R11 ;  /* 0x0010000b08008388 */ /* 0x0103e20000000800 */
[----:B------:R-:W-:Y:S05]  /*0850*/  @!P0 BRA `(.L_x_2) ;  /* 0x00000000000c8947 */ /* 0x000fea0003800000 */
[----:B------:R-:W-:-:S13]  /*0860*/  ISETP.GT.U32.AND P0, PT, R2, 0xff, PT ;  /* 0x000000ff0200780c */ /* 0x000fda0003f04070 */
[----:B------:R-:W-:Y:S05]  /*0870*/  @P0 BREAK.RELIABLE B0 ;  /* 0x0000000000000942 */ /* 0x000fea0003800100 */
[----:B------:R-:W-:Y:S05]  /*0880*/  @P0 BRA `(.L_x_3) ;  /* 0x0000000000200947 */ /* 0x000fea0003800000 */
.L_x_2:
[----:B------:R-:W-:Y:S05]  /*0890*/  BSYNC.RELIABLE B0 ;  /* 0x0000000000007941 */ /* 0x000fea0003800100 */
.L_x_1:
[----:B------:R-:W2:Y:S02]  /*08a0*/  LDC.64 R6, c[0x0][0x3a8] ;  /* 0x0000ea00ff067b82 */ /* 0x000ea40000000a00 */
[----:B--2---:R-:W-:-:S06]  /*08b0*/  IMAD.WIDE.U32 R6, R2, 0x4, R6 ;  /* 0x0000000402067825 */ /* 0x004fcc00078e0006 */
[----:B------:R-:W2:Y:S01]  /*08c0*/  LDG.E R6, desc[UR10][R6.64] ;  /* 0x0000000a06067981 */ /* 0x000ea2000c1e1900 */
[----:B------:R-:W-:-:S04]  /*08d0*/  UIADD3 UR5, UPT, UPT, UR4, 0x1200, URZ ;  /* 0x0000120004057890 */ /* 0x000fc8000fffe0ff */
[----:B------:R-:W-:-:S06]  /*08e0*/  ULEA UR5, UR6, UR5, 0x18 ;  /* 0x0000000506057291 */ /* 0x000fcc000f8ec0ff */
[----:B-1----:R-:W-:-:S05]  /*08f0*/  LEA R3, R2, UR5, 0x2 ;  /* 0x0000000502037c11 */ /* 0x002fca000f8e10ff */
[----:B--2---:R2:W-:Y:S02]  /*0900*/  STS [R3], R6 ;  /* 0x0000000603007388 */ /* 0x0045e40000000800 */
.L_x_3:
[----:B------:R-:W-:Y:S05]  /*0910*/  BSYNC.RECONVERGENT B1 ;  /* 0x0000000000017941 */ /* 0x000fea0003800200 */
.L_x_0:
[----:B------:R-:W-:Y:S05]  /*0920*/  WARPSYNC.ALL ;  /* 0x0000000000007948 */ /* 0x000fea0003800000 */
[----:B------:R-:W-:Y:S01]  /*0930*/  BAR.SYNC.DEFER_BLOCKING 0x0 ;  /* 0x0000000000007b1d */ /* 0x000fe20000010000 */
[----:B-12---:R-:W-:Y:S01]  /*0940*/  IMAD R3, R2, -0x3, R8 ;  /* 0xfffffffd02037824 */ /* 0x006fe200078e0208 */
[----:B------:R-:W-:-:S04]  /*0950*/  UIADD3 UR4, UPT, UPT, UR4, 0x1200, URZ ;  /* 0x0000120004047890 */ /* 0x000fc8000fffe0ff */
[----:B------:R-:W-:Y:S02]  /*0960*/  ULEA UR4, UR6, UR4, 0x18 ;  /* 0x0000000406047291 */ /* 0x000fe4000f8ec0ff */
[----:B------:R-:W1:Y:S01]  /*0970*/  LDC R15, c[0x0][0x3a4] ;  /* 0x0000e900ff0f7b82 */ /* 0x000e620000000800 */
[----:B------:R-:W2:Y:S01]  /*0980*/  LDCU UR6, c[0x0][0x398] ;  /* 0x00007300ff0677ac */ /* 0x000ea20008000800 */
[----:B------:R-:W-:Y:S01]  /*0990*/  BSSY.RECONVERGENT B1, `(.L_x_4) ;  /* 0x000002b000017945 */ /* 0x000fe20003800200 */
[----:B------:R-:W3:Y:S01]  /*09a0*/  LDCU UR5, c[0x0][0x394] ;  /* 0x00007280ff0577ac */ /* 0x000ee20008000800 */
[----:B------:R-:W4:Y:S02]  /*09b0*/  LDS.U8 R6, [R3] ;  /* 0x0000000003067984 */ /* 0x000f240000000000 */
[----:B----4-:R-:W-:Y:S01]  /*09c0*/  LEA R6, R6, UR4, 0x2 ;  /* 0x0000000406067c11 */ /* 0x010fe2000f8e10ff */
[----:B------:R-:W-:-:S04]  /*09d0*/  UIADD3 UR4, UPT, UPT, UR7, -0x1, URZ ;  /* 0xffffffff07047890 */ /* 0x000fc8000fffe0ff */
[----:B------:R-:W4:Y:S02]  /*09e0*/  LDS R19, [R6] ;  /* 0x0000000006137984 */ /* 0x000f240000000800 */
[----:B------:R-:W-:-:S04]  /*09f0*/  ISETP.NE.AND P0, PT, R4, UR4, PT ;  /* 0x0000000404007c0c */ /* 0x000fc8000bf05270 */
[----:B-1----:R-:W-:Y:S02]  /*0a00*/  SEL R15, R15, 0x1200, !P0 ;  /* 0x000012000f0f7807 */ /* 0x002fe40004000000 */
[----:B----4-:R-:W-:-:S13]  /*0a10*/  ISETP.GE.AND P1, PT, R19, RZ, PT ;  /* 0x000000ff1300720c */ /* 0x010fda0003f26270 */
[----:B--23--:R-:W-:Y:S05]  /*0a20*/  @!P1 BRA `(.L_x_5) ;  /* 0x0000000000849947 */ /* 0x00cfea0003800000 */
[----:B------:R-:W1:Y:S01]  /*0a30*/  LDCU UR4, c[0x0][0x398] ;  /* 0x00007300ff0477ac */ /* 0x000e620008000800 */
[----:B------:R-:W-:Y:S02]  /*0a40*/  VIADD R16, R2, 0x1 ;  /* 0x0000000102107836 */ /* 0x000fe40000000000 */
[----:B------:R-:W-:-:S03]  /*0a50*/  IMAD.MOV.U32 R18, RZ, RZ, RZ ;  /* 0x000000ffff127224 */ /* 0x000fc600078e00ff */
[----:B------:R-:W-:Y:S02]  /*0a60*/  ISETP.GE.AND P1, PT, R16, R15, PT ;  /* 0x0000000f1000720c */ /* 0x000fe40003f26270 */
[----:B-1----:R-:W-:-:S13]  /*0a70*/  ISETP.GE.AND P0, PT, R19, UR4, PT ;  /* 0x0000000413007c0c */ /* 0x002fda000bf06270 */
[----:B------:R1:W-:Y:S01]  /*0a80*/  @!P0 STL.U16 [R1], R19 ;  /* 0x0000001301008387 */ /* 0x0003e20000100400 */
[----:B------:R-:W-:Y:S01]  /*0a90*/  @!P0 IMAD.MOV.U32 R18, RZ, RZ, 0x1 ;  /* 0x00000001ff128424 */ /* 0x000fe200078e00ff */
[----:B------:R-:W-:Y:S06]  /*0aa0*/  @P1 BRA `(.L_x_5) ;  /* 0x0000000000641947 */ /* 0x000fec0003800000 */
[----:B------:R-:W2:Y:S01]  /*0ab0*/  LDC.64 R6, c[0x0][0x3b0] ;  /* 0x0000ec00ff067b82 */ /* 0x000ea20000000a00 */
[----:B------:R-:W-:-:S07]  /*0ac0*/  IMAD.MOV.U32 R22, RZ, RZ, R16 ;  /* 0x000000ffff167224 */ /* 0x000fce00078e0010 */
[----:B------:R-:W3:Y:S08]  /*0ad0*/  LDC.64 R8, c[0x0][0x3b8] ;  /* 0x0000ee00ff087b82 */ /* 0x000ef00000000a00 */
[----:B------:R-:W4:Y:S02]  /*0ae0*/  LDC.64 R10, c[0x0][0x3c0] ;  /* 0x0000f000ff0a7b82 */ /* 0x000f240000000a00 */
.L_x_6:
[----:B-12---:R-:W-:Y:S01]  /*0af0*/  IMAD.WIDE R16, R19, 0x4, R6 ;  /* 0x0000000413107825 */ /* 0x006fe200078e0206 */
[----:B------:R-:W2:Y:S05]  /*0b00*/  LDS.U8 R21, [R22+UR8] ;  /* 0x0000000816157984 */ /* 0x000eaa0008000000 */
[----:B------:R-:W2:Y:S02]  /*0b10*/  LDG.E R16, desc[UR10][R16.64] ;  /* 0x0000000a10107981 */ /* 0x000ea4000c1e1900 */
[----:B--2---:R-:W-:-:S05]  /*0b20*/  IMAD.IADD R21, R21, 0x1, R16 ;  /* 0x0000000115157824 */ /* 0x004fca00078e0210 */
[----:B------:R-:W-:-:S13]  /*0b30*/  ISETP.GE.AND P0, PT, R21, UR5, PT ;  /* 0x0000000515007c0c */ /* 0x000fda000bf06270 */
[----:B------:R-:W-:Y:S05]  /*0b40*/  @P0 BRA `(.L_x_5) ;  /* 0x00000000003c0947 */ /* 0x000fea0003800000 */
[----:B---3--:R-:W-:-:S06]  /*0b50*/  IMAD.WIDE R16, R21, 0x4, R8 ;  /* 0x0000000415107825 */ /* 0x008fcc00078e0208 */
[----:B------:R-:W2:Y:S02]  /*0b60*/  LDG.E R16, desc[UR10][R16.64] ;  /* 0x0000000a10107981 */ /* 0x000ea4000c1e1900 */
[----:B--2---:R-:W-:-:S13]  /*0b70*/  ISETP.NE.AND P0, PT, R16, R19, PT ;  /* 0x000000131000720c */ /* 0x004fda0003f05270 */
[----:B------:R-:W-:Y:S05]  /*0b80*/  @P0 BRA `(.L_x_5) ;  /* 0x00000000002c0947 */ /* 0x000fea0003800000 */
[----:B----4-:R-:W-:-:S05]  /*0b90*/  IMAD.WIDE R16, R21, 0x4, R10 ;  /* 0x0000000415107825 */ /* 0x010fca00078e020a */
[----:B-1----:R-:W2:Y:S02]  /*0ba0*/  LDG.E R19, desc[UR10][R16.64] ;  /* 0x0000000a10137981 */ /* 0x002ea4000c1e1900 */
[----:B--2---:R-:W-:-:S13]  /*0bb0*/  ISETP.NE.AND P0, PT, R19, -0x1, PT ;  /* 0xffffffff1300780c */ /* 0x004fda0003f05270 */
[----:B------:R-:W-:Y:S05]  /*0bc0*/  @!P0 BRA `(.L_x_5) ;  /* 0x00000000001c8947 */ /* 0x000fea0003800000 */
[----:B------:R-:W-:Y:S01]  /*0bd0*/  ISETP.GE.AND P1, PT, R19, UR6, PT ;  /* 0x0000000613007c0c */ /* 0x000fe2000bf26270 */
[----:B------:R-:W-:-:S05]  /*0be0*/  VIADD R22, R22, 0x1 ;  /* 0x0000000116167836 */ /* 0x000fca0000000000 */
[----:B------:R-:W-:-:S07]  /*0bf0*/  ISETP.NE.AND P0, PT, R22, R15, PT ;  /* 0x0000000f1600720c */ /* 0x000fce0003f05270 */
[C---:B------:R-:W-:Y:S02]  /*0c00*/  @!P1 IMAD R16, R18.reuse, 0x2, R1 ;  /* 0x0000000212109824 */ /* 0x040fe400078e0201 */
[----:B------:R-:W-:-:S03]  /*0c10*/  @!P1 VIADD R18, R18, 0x1 ;  /* 0x0000000112129836 */ /* 0x000fc60000000000 */
[----:B------:R1:W-:Y:S01]  /*0c20*/  @!P1 STL.U16 [R16], R19 ;  /* 0x0000001310009387 */ /* 0x0003e20000100400 */
[----:B------:R-:W-:Y:S05]  /*0c30*/  @P0 BRA `(.L_x_6) ;  /* 0xfffffffc00ac0947 */ /* 0x000fea000383ffff */
.L_x_5:
[----:B------:R-:W-:Y:S05]  /*0c40*/  BSYNC.RECONVERGENT B1 ;  /* 0x0000000000017941 */ /* 0x000fea0003800200 */
.L_x_4:
[----:B------:R-:W2:Y:S01]  /*0c50*/  LDS.U8 R6, [R3+0x200] ;  /* 0x0002000003067984 */ /* 0x000ea20000000000 */
[----:B------:R-:W-:Y:S01]  /*0c60*/  MOV R21, 0x400 ;  /* 0x0000040000157802 */ /* 0x000fe20000000f00 */
[----:B------:R-:W0:Y:S01]  /*0c70*/  LDCU UR6, c[0x0][0x398] ;  /* 0x00007300ff0677ac */ /* 0x000e220008000800 */
[----:B------:R-:W-:Y:S01]  /*0c80*/  BSSY.RECONVERGENT B1, `(.L_x_7) ;  /* 0x000002c000017945 */ /* 0x000fe20003800200 */
[----:B------:R-:W5:Y:S02]  /*0c90*/  S2R R22, SR_CgaCtaId ;  /* 0x0000000000167919 */ /* 0x000f640000008800 */
[----:B------:R-:W-:Y:S01]  /*0ca0*/  VIADD R7, R21, 0x1200 ;  /* 0x0000120015077836 */ /* 0x000fe20000000000 */
[----:B------:R-:W0:Y:S04]  /*0cb0*/  LDCU UR5, c[0x0][0x394] ;  /* 0x00007280ff0577ac */ /* 0x000e280008000800 */
[----:B-----5:R-:W-:-:S05]  /*0cc0*/  LEA R7, R22, R7, 0x18 ;  /* 0x0000000716077211 */ /* 0x020fca00078ec0ff */
[----:B--2---:R-:W-:-:S05]  /*0cd0*/  IMAD R6, R6, 0x4, R7 ;  /* 0x0000000406067824 */ /* 0x004fca00078e0207 */
[----:B-1----:R-:W1:Y:S02]  /*0ce0*/  LDS R19, [R6] ;  /* 0x0000000006137984 */ /* 0x002e640000000800 */
[----:B-1----:R-:W-:-:S13]  /*0cf0*/  ISETP.GE.AND P0, PT, R19, RZ, PT ;  /* 0x000000ff1300720c */ /* 0x002fda0003f06270 */
[----:B0-----:R-:W-:Y:S05]  /*0d00*/  @!P0 BRA `(.L_x_8) ;  /* 0x00000000008c8947 */ /* 0x001fea0003800000 */
[----:B------:R-:W0:Y:S01]  /*0d10*/  LDCU UR4, c[0x0][0x398] ;  /* 0x00007300ff0477ac */ /* 0x000e220008000800 */
[----:B------:R-:W-:Y:S02]  /*0d20*/  VIADD R16, R2, 0x201 ;  /* 0x0000020102107836 */ /* 0x000fe40000000000 */
[----:B------:R-:W-:-:S03]  /*0d30*/  IMAD.MOV.U32 R18, RZ, RZ, RZ ;  /* 0x000000ffff127224 */ /* 0x000fc600078e00ff */
[----:B------:R-:W-:Y:S02]  /*0d40*/  ISETP.GE.AND P1, PT, R16, R15, PT ;  /* 0x0000000f1000720c */ /* 0x000fe40003f26270 */
[----:B0-----:R-:W-:-:S13]  /*0d50*/  ISETP.GE.AND P0, PT, R19, UR4, PT ;  /* 0x0000000413007c0c */ /* 0x001fda000bf06270 */
[----:B------:R0:W-:Y:S01]  /*0d60*/  @!P0 STL.U16 [R1+0xc8], R19 ;  /* 0x0000c81301008387 */ /* 0x0001e20000100400 */
[----:B------:R-:W-:Y:S01]  /*0d70*/  @!P0 IMAD.MOV.U32 R18, RZ, RZ, 0x1 ;  /* 0x00000001ff128424 */ /* 0x000fe200078e00ff */
[----:B------:R-:W-:Y:S06]  /*0d80*/  @P1 BRA `(.L_x_8) ;  /* 0x00000000006c1947 */ /* 0x000fec0003800000 */
[----:B------:R-:W1:Y:S01]  /*0d90*/  LDC.64 R6, c[0x0][0x3b0] ;  /* 0x0000ec00ff067b82 */ /* 0x000e620000000a00 */
[----:B------:R-:W-:Y:S01]  /*0da0*/  LEA R21, R22, R21, 0x18 ;  /* 0x0000001516157211 */ /* 0x000fe200078ec0ff */
[----:B------:R-:W-:-:S06]  /*0db0*/  IMAD.MOV.U32 R22, RZ, RZ, R16 ;  /* 0x000000ffff167224 */ /* 0x000fcc00078e0010 */
[----:B---3--:R-:W2:Y:S08]  /*0dc0*/  LDC.64 R8, c[0x0][0x3b8] ;  /* 0x0000ee00ff087b82 */ /* 0x008eb00000000a00 */
[----:B----4-:R-:W3:Y:S02]  /*0dd0*/  LDC.64 R10, c[0x0][0x3c0] ;  /* 0x0000f000ff0a7b82 */ /* 0x010ee40000000a00 */
.L_x_9:
[----:B01----:R-:W-:-:S06]  /*0de0*/  IMAD.WIDE R16, R19, 0x4, R6 ;  /* 0x0000000413107825 */ /* 0x003fcc00078e0206 */
[----:B------:R-:W4:Y:S01]  /*0df0*/  LDG.E R16, desc[UR10][R16.64] ;  /* 0x0000000a10107981 */ /* 0x000f22000c1e1900 */
[----:B------:R-:W-:-:S06]  /*0e00*/  IMAD.IADD R23, R21, 0x1, R22 ;  /* 0x0000000115177824 */ /* 0x000fcc00078e0216 */
[----:B------:R-:W4:Y:S02]  /*0e10*/  LDS.U8 R23, [R23] ;  /* 0x0000000017177984 */ /* 0x000f240000000000 */
[----:B----4-:R-:W-:-:S05]  /*0e20*/  IMAD.IADD R25, R23, 0x1, R16 ;  /* 0x0000000117197824 */ /* 0x010fca00078e0210 */
[----:B------:R-:W-:-:S13]  /*0e30*/  ISETP.GE.AND P0, PT, R25, UR5, PT ;  /* 0x0000000519007c0c */ /* 0x000fda000bf06270 */
[----:B------:R-:W-:Y:S05]  /*0e40*/  @P0 BRA `(.L_x_8) ;  /* 0x00000000003c0947 */ /* 0x000fea0003800000 */
[----:B--2---:R-:W-:-:S06]  /*0e50*/  IMAD.WIDE R16, R25, 0x4, R8 ;  /* 0x0000000419107825 */ /* 0x004fcc00078e0208 */
[----:B------:R-:W2:Y:S02]  /*0e60*/  LDG.E R16, desc[UR10][R16.64] ;  /* 0x0000000a10107981 */ /* 0x000ea4000c1e1900 */
[----:B--2---:R-:W-:-:S13]  /*0e70*/  ISETP.NE.AND P0, PT, R16, R19, PT ;  /* 0x000000131000720c */ /* 0x004fda0003f05270 */
[----:B------:R-:W-:Y:S05]  /*0e80*/  @P0 BRA `(.L_x_8) ;  /* 0x00000000002c0947 */ /* 0x000fea0003800000 */
[----:B---3--:R-:W-:-:S05]  /*0e90*/  IMAD.WIDE R16, R25, 0x4, R10 ;  /* 0x0000000419107825 */ /* 0x008fca00078e020a */
[----:B0-----:R-:W2:Y:S02]  /*0ea0*/  LDG.E R19, desc[UR10][R16.64] ;  /* 0x0000000a10137981 */ /* 0x001ea4000c1e1900 */
[----:B--2---:R-:W-:-:S13]  /*0eb0*/  ISETP.NE.AND P0, PT, R19, -0x1, PT ;  /* 0xffffffff1300780c */ /* 0x004fda0003f05270 */
[----:B------:R-:W-:Y:S05]  /*0ec0*/  @!P0 BRA `(.L_x_8) ;  /* 0x00000000001c8947 */ /* 0x000fea0003800000 */
[----:B------:R-:W-:Y:S01]  /*0ed0*/  ISETP.GE.AND P1, PT, R19, UR6, PT ;  /* 0x0000000613007c0c */ /* 0x000fe2000bf26270 */
[----:B------:R-:W-:-:S05]  /*0ee0*/  VIADD R22, R22, 0x1 ;  /* 0x0000000116167836 */ /* 0x000fca0000000000 */
[----:B------:R-:W-:-:S07]  /*0ef0*/  ISETP.NE.AND P0, PT, R22, R15, PT ;  /* 0x0000000f1600720c */ /* 0x000fce0003f05270 */
[C---:B------:R-:W-:Y:S02]  /*0f00*/  @!P1 IMAD R16, R18.reuse, 0x2, R1 ;  /* 0x0000000212109824 */ /* 0x040fe400078e0201 */
[----:B------:R-:W-:-:S03]  /*0f10*/  @!P1 VIADD R18, R18, 0x1 ;  /* 0x0000000112129836 */ /* 0x000fc60000000000 */
[----:B------:R0:W-:Y:S01]  /*0f20*/  @!P1 STL.U16 [R16+0xc8], R19 ;  /* 0x0000c81310009387 */ /* 0x0001e20000100400 */
[----:B------:R-:W-:Y:S05]  /*0f30*/  @P0 BRA `(.L_x_9) ;  /* 0xfffffffc00a80947 */ /* 0x000fea000383ffff */
.L_x_8:
[----:B------:R-:W-:Y:S05]  /*0f40*/  BSYNC.RECONVERGENT B1 ;  /* 0x0000000000017941 */ /* 0x000fea0003800200 */
.L_x_7:
[----:B------:R-:W1:Y:S01]  /*0f50*/  LDS.U8 R6, [R3+0x400] ;  /* 0x0004000003067984 */ /* 0x000e620000000000 */
[----:B------:R-:W-:Y:S01]  /*0f60*/  MOV R21, 0x400 ;  /* 0x0000040000157802 */ /* 0x000fe20000000f00 */
[----:B------:R-:W0:Y:S01]  /*0f70*/  LDCU UR6, c[0x0][0x398] ;  /* 0x00007300ff0677ac */ /* 0x000e220008000800 */
[----:B------:R-:W-:Y:S01]  /*0f80*/  BSSY.RECONVERGENT B1, `(.L_x_10) ;  /* 0x000002c000017945 */ /* 0x000fe20003800200 */
[----:B------:R-:W5:Y:S02]  /*0f90*/  S2R R22, SR_CgaCtaId ;  /* 0x0000000000167919 */ /* 0x000f640000008800 */
[----:B------:R-:W-:Y:S01]  /*0fa0*/  VIADD R7, R21, 0x1200 ;  /* 0x0000120015077836 */ /* 0x000fe20000000000 */
[----:B------:R-:W0:Y:S04]  /*0fb0*/  LDCU UR5, c[0x0][0x394] ;  /* 0x00007280ff0577ac */ /* 0x000e280008000800 */
[----:B-----5:R-:W-:-:S05]  /*0fc0*/  LEA R7, R22, R7, 0x18 ;  /* 0x0000000716077211 */ /* 0x020fca00078ec0ff */
[----:B-1----:R-:W-:-:S05]  /*0fd0*/  IMAD R6, R6, 0x4, R7 ;  /* 0x0000000406067824 */ /* 0x002fca00078e0207 */
[----:B0-----:R-:W0:Y:S02]  /*0fe0*/  LDS R19, [R6] ;  /* 0x0000000006137984 */ /* 0x001e240000000800 */
[----:B0-----:R-:W-:-:S13]  /*0ff0*/  ISETP.GE.AND P0, PT, R19, RZ, PT ;  /* 0x000000ff1300720c */ /* 0x001fda0003f06270 */
[----:B------:R-:W-:Y:S05]  /*1000*/  @!P0 BRA `(.L_x_11) ;  /* 0x00000000008c8947 */ /* 0x000fea0003800000 */
        /* <DEDUP_REMOVED lines=11> */
[----:B--23--:R-:W2:Y:S08]  /*10c0*/  LDC.64 R8, c[0x0][0x3b8] ;  /* 0x0000ee00ff087b82 */ /* 0x00ceb00000000a00 */
[----:B----4-:R-:W3:Y:S02]  /*10d0*/  LDC.64 R10, c[0x0][0x3c0] ;  /* 0x0000f000ff0a7b82 */ /* 0x010ee40000000a00 */
.L_x_12:
        /* <DEDUP_REMOVED lines=22> */
.L_x_11:
[----:B------:R-:W-:Y:S05]  /*1240*/  BSYNC.RECONVERGENT B1 ;  /* 0x0000000000017941 */ /* 0x000fea0003800200 */
.L_x_10:
        /* <DEDUP_REMOVED lines=25> */
.L_x_15:
        /* <DEDUP_REMOVED lines=22> */
.L_x_14:
[----:B------:R-:W-:Y:S05]  /*1540*/  BSYNC.RECONVERGENT B1 ;  /* 0x0000000000017941 */ /* 0x000fea0003800200 */
.L_x_13:
        /* <DEDUP_REMOVED lines=25> */
.L_x_18:
        /* <DEDUP_REMOVED lines=22> */
.L_x_17:
[----:B------:R-:W-:Y:S05]  /*1840*/  BSYNC.RECONVERGENT B1 ;  /* 0x0000000000017941 */ /* 0x000fea0003800200 */
.L_x_16:
        /* <DEDUP_REMOVED lines=25> */
.L_x_21:
        /* <DEDUP_REMOVED lines=22> */
.L_x_20:
[----:B------:R-:W-:Y:S05]  /*1b40*/  BSYNC.RECONVERGENT B1 ;  /* 0x0000000000017941 */ /* 0x000fea0003800200 */
.L_x_19:
        /* <DEDUP_REMOVED lines=25> */
.L_x_24:
        /* <DEDUP_REMOVED lines=22> */
.L_x_23:
[----:B------:R-:W-:Y:S05]  /*1e40*/  BSYNC.RECONVERGENT B1 ;  /* 0x0000000000017941 */ /* 0x000fea0003800200 */
.L_x_22:
        /* <DEDUP_REMOVED lines=8> */
[----:B-1----:R-:W-:-:S06]  /*1ed0*/  IMAD R6, R3, 0x4, R6 ;  /* 0x0000000403067824 */ /* 0x002fcc00078e0206 */
[----:B------:R-:W1:Y:S02]  /*1ee0*/  LDS R6, [R6] ;  /* 0x0000000006067984 */ /* 0x000e640000000800 */
[----:B-1----:R-:W-:-:S13]  /*1ef0*/  ISETP.GE.AND P0, PT, R6, RZ, PT ;  /* 0x000000ff0600720c */ /* 0x002fda0003f06270 */
[----:B0-----:R-:W-:Y:S05]  /*1f00*/  @!P0 BRA `(.L_x_26) ;  /* 0x0000000000908947 */ /* 0x001fea0003800000 */
[----:B------:R-:W0:Y:S01]  /*1f10*/  LDCU UR4, c[0x0][0x398] ;  /* 0x00007300ff0477ac */ /* 0x000e220008000800 */
[----:B------:R-:W-:Y:S02]  /*1f20*/  IMAD.MOV.U32 R3, RZ, RZ, R6 ;  /* 0x000000ffff037224 */ /* 0x000fe400078e0006 */
        /* <DEDUP_REMOVED lines=12> */
.L_x_27:
        /* <DEDUP_REMOVED lines=22> */
.L_x_26:
[----:B------:R-:W-:Y:S05]  /*2150*/  BSYNC.RECONVERGENT B1 ;  /* 0x0000000000017941 */ /* 0x000fea0003800200 */
.L_x_25:
[----:B------:R-:W1:Y:S02]  /*2160*/  LDC R2, c[0x0][0x3c8] ;  /* 0x0000f200ff027b82 */ /* 0x000e640000000800 */
[----:B-1----:R-:W-:-:S13]  /*2170*/  ISETP.GE.AND P0, PT, R2, 0x1, PT ;  /* 0x000000010200780c */ /* 0x002fda0003f06270 */
[----:B------:R-:W-:Y:S05]  /*2180*/  @!P0 EXIT ;  /* 0x000000000000894d */ /* 0x000fea0003800000 */
[C---:B------:R-:W-:Y:S01]  /*2190*/  VIADD R6, R2.reuse, 0xffffffff ;  /* 0xffffffff02067836 */ /* 0x040fe20000000000 */
[----:B0-----:R-:W-:Y:S01]  /*21a0*/  LOP3.LUT R3, R2, 0xf, RZ, 0xc0, !PT ;  /* 0x0000000f02037812 */ /* 0x001fe200078ec0ff */
[----:B------:R-:W-:Y:S02]  /*21b0*/  IMAD R15, R4, 0xc00, R5 ;  /* 0x00000c00040f7824 */ /* 0x000fe400078e0205 */
[----:B------:R-:W-:Y:S01]  /*21c0*/  IMAD.MOV.U32 R22, RZ, RZ, RZ ;  /* 0x000000ffff167224 */ /* 0x000fe200078e00ff */
[----:B------:R-:W-:Y:S01]  /*21d0*/  ISETP.GE.U32.AND P1, PT, R6, 0xf, PT ;  /* 0x0000000f0600780c */ /* 0x000fe20003f26070 */
[----:B------:R-:W-:Y:S01]  /*21e0*/  IMAD R15, R15, R2, RZ ;  /* 0x000000020f0f7224 */ /* 0x000fe200078e02ff */
[----:B------:R-:W-:-:S11]  /*21f0*/  ISETP.NE.AND P0, PT, R3, RZ, PT ;  /* 0x000000ff0300720c */ /* 0x000fd60003f05270 */
[----:B------:R-:W-:Y:S05]  /*2200*/  @!P1 BRA `(.L_x_28) ;  /* 0x0000000000909947 */ /* 0x000fea0003800000 */
[----:B------:R-:W0:Y:S01]  /*2210*/  LDC.64 R16, c[0x0][0x380] ;  /* 0x0000e000ff107b82 */ /* 0x000e220000000a00 */
[----:B------:R-:W-:Y:S01]  /*2220*/  LOP3.LUT R22, R2, 0x7ffffff0, RZ, 0xc0, !PT ;  /* 0x7ffffff002167812 */ /* 0x000fe200078ec0ff */
[----:B------:R-:W-:-:S04]  /*2230*/  IMAD.MOV.U32 R21, RZ, RZ, R15 ;  /* 0x000000ffff157224 */ /* 0x000fc800078e000f */
[----:B------:R-:W-:-:S07]  /*2240*/  IMAD.MOV R23, RZ, RZ, -R22 ;  /* 0x000000ffff177224 */ /* 0x000fce00078e0a16 */
.L_x_29:
[----:B0-----:R-:W5:Y:S04]  /*2250*/  LDL.128 R4, [R13+-0x10] ;  /* 0xfffff0000d047983 */ /* 0x001f680000100c00 */
[----:B--234-:R1:W2:Y:S01]  /*2260*/  LDL.128 R8, [R13] ;  /* 0x000000000d087983 */ /* 0x01c2a20000100c00 */
[----:B0-----:R-:W-:-:S04]  /*2270*/  IMAD.WIDE R18, R21, 0x2, R16 ;  /* 0x0000000215127825 */ /* 0x001fc800078e0210 */
[----:B------:R-:W-:Y:S02]  /*2280*/  VIADD R23, R23, 0x10 ;  /* 0x0000001017177836 */ /* 0x000fe40000000000 */
[----:B------:R-:W-:Y:S02]  /*2290*/  VIADD R21, R21, 0x10 ;  /* 0x0000001015157836 */ /* 0x000fe40000000000 */
[----:B-1----:R-:W-:Y:S01]  /*22a0*/  VIADD R13, R13, 0x20 ;  /* 0x000000200d0d7836 */ /* 0x002fe20000000000 */
[----:B------:R-:W-:Y:S01]  /*22b0*/  ISETP.NE.AND P2, PT, R23, RZ, PT ;  /* 0x000000ff1700720c */ /* 0x000fe20003f45270 */
[----:B-----5:R2:W-:Y:S01]  /*22c0*/  STG.E.U16 desc[UR10][R18.64], R4 ;  /* 0x0000000412007986 */ /* 0x0205e2000c10150a */
[----:B------:R-:W-:Y:S02]  /*22d0*/  PRMT R24, R4, 0x7632, R24 ;  /* 0x0000763204187816 */ /* 0x000fe40000000018 */
[----:B------:R-:W-:Y:S01]  /*22e0*/  PRMT R25, R5, 0x7632, R25 ;  /* 0x0000763205197816 */ /* 0x000fe20000000019 */
[----:B------:R0:W-:Y:S01]  /*22f0*/  STG.E.U16 desc[UR10][R18.64+0x4], R5 ;  /* 0x0000040512007986 */ /* 0x0001e2000c10150a */
[----:B------:R-:W-:-:S02]  /*2300*/  PRMT R26, R6, 0x7632, R26 ;  /* 0x00007632061a7816 */ /* 0x000fc4000000001a */
[----:B------:R-:W-:Y:S01]  /*2310*/  PRMT R27, R7, 0x7632, R27 ;  /* 0x00007632071b7816 */ /* 0x000fe2000000001b */
[----:B------:R1:W-:Y:S04]  /*2320*/  STG.E.U16 desc[UR10][R18.64+0x8], R6 ;  /* 0x0000080612007986 */ /* 0x0003e8000c10150a */
[----:B------:R3:W-:Y:S01]  /*2330*/  STG.E.U16 desc[UR10][R18.64+0xc], R7 ;  /* 0x00000c0712007986 */ /* 0x0007e2000c10150a */
[----:B--2---:R-:W-:Y:S02]  /*2340*/  PRMT R4, R8, 0x7632, R4 ;  /* 0x0000763208047816 */ /* 0x004fe40000000004 */
[----:B0-----:R-:W-:Y:S01]  /*2350*/  PRMT R5, R9, 0x7632, R5 ;  /* 0x0000763209057816 */ /* 0x001fe20000000005 */
[----:B------:R0:W-:Y:S01]  /*2360*/  STG.E.U16 desc[UR10][R18.64+0x2], R24 ;  /* 0x0000021812007986 */ /* 0x0001e2000c10150a */
[----:B-1----:R-:W-:-:S03]  /*2370*/  PRMT R6, R10, 0x7632, R6 ;  /* 0x000076320a067816 */ /* 0x002fc60000000006 */
[----:B------:R0:W-:Y:S01]  /*2380*/  STG.E.U16 desc[UR10][R18.64+0x6], R25 ;  /* 0x0000061912007986 */ /* 0x0001e2000c10150a */
[----:B---3--:R-:W-:-:S03]  /*2390*/  PRMT R7, R11, 0x7632, R7 ;  /* 0x000076320b077816 */ /* 0x008fc60000000007 */
[----:B------:R0:W-:Y:S04]  /*23a0*/  STG.E.U16 desc[UR10][R18.64+0xa], R26 ;  /* 0x00000a1a12007986 */ /* 0x0001e8000c10150a */
        /* <DEDUP_REMOVED lines=8> */
[----:B------:R0:W-:Y:S01]  /*2430*/  STG.E.U16 desc[UR10][R18.64+0x1e], R7 ;  /* 0x00001e0712007986 */ /* 0x0001e2000c10150a */
[----:B------:R-:W-:Y:S05]  /*2440*/  @P2 BRA `(.L_x_29) ;  /* 0xfffffffc00802947 */ /* 0x000fea000383ffff */
.L_x_28:
[----:B------:R-:W-:Y:S01]  /*2450*/  LOP3.LUT R13, R2, 0x7, RZ, 0xc0, !PT ;  /* 0x00000007020d7812 */ /* 0x000fe200078ec0ff */
[----:B------:R-:W-:Y:S06]  /*2460*/  @!P0 BRA `(.L_x_30) ;  /* 0x0000000000d48947 */ /* 0x000fec0003800000 */
[----:B------:R-:W-:Y:S02]  /*2470*/  ISETP.GE.U32.AND P2, PT, R3, 0x8, PT ;  /* 0x000000080300780c */ /* 0x000fe40003f46070 */
[----:B------:R-:W-:-:S11]  /*2480*/  ISETP.NE.AND P3, PT, R13, RZ, PT ;  /* 0x000000ff0d00720c */ /* 0x000fd60003f65270 */
[----:B------:R-:W-:Y:S05]  /*2490*/  @!P2 BRA `(.L_x_31) ;  /* 0x00000000004ca947 */ /* 0x000fea0003800000 */
[----:B0--34-:R-:W-:Y:S01]  /*24a0*/  IMAD R10, R22, 0x2, R1 ;  /* 0x00000002160a7824 */ /* 0x019fe200078e0201 */
[----:B--2---:R-:W0:Y:S04]  /*24b0*/  LDC.64 R8, c[0x0][0x380] ;  /* 0x0000e000ff087b82 */ /* 0x004e280000000a00 */
[----:B------:R-:W2:Y:S04]  /*24c0*/  LDL.64 R6, [R10] ;  /* 0x000000000a067983 */ /* 0x000ea80000100a00 */
[----:B------:R-:W3:Y:S01]  /*24d0*/  LDL.64 R4, [R10+0x8] ;  /* 0x000008000a047983 */ /* 0x000ee20000100a00 */
[----:B------:R-:W-:-:S02]  /*24e0*/  IMAD.IADD R11, R15, 0x1, R22 ;  /* 0x000000010f0b7824 */ /* 0x000fc400078e0216 */
[----:B------:R-:W-:Y:S02]  /*24f0*/  VIADD R22, R22, 0x8 ;  /* 0x0000000816167836 */ /* 0x000fe40000000000 */
[----:B0-----:R-:W-:Y:S01]  /*2500*/  IMAD.WIDE R8, R11, 0x2, R8 ;  /* 0x000000020b087825 */ /* 0x001fe200078e0208 */
[----:B--2---:R-:W-:-:S04]  /*2510*/  PRMT R11, R6, 0x7632, R11 ;  /* 0x00007632060b7816 */ /* 0x004fc8000000000b */
[----:B------:R1:W-:Y:S01]  /*2520*/  STG.E.U16 desc[UR10][R8.64], R6 ;  /* 0x0000000608007986 */ /* 0x0003e2000c10150a */
[----:B------:R-:W-:Y:S02]  /*2530*/  PRMT R16, R7, 0x7632, R16 ;  /* 0x0000763207107816 */ /* 0x000fe40000000010 */
[----:B---3--:R-:W-:Y:S01]  /*2540*/  PRMT R10, R4, 0x7632, R10 ;  /* 0x00007632040a7816 */ /* 0x008fe2000000000a */
[----:B------:R1:W-:Y:S01]  /*2550*/  STG.E.U16 desc[UR10][R8.64+0x2], R11 ;  /* 0x0000020b08007986 */ /* 0x0003e2000c10150a */
[----:B------:R-:W-:-:S03]  /*2560*/  PRMT R17, R5, 0x7632, R17 ;  /* 0x0000763205117816 */ /* 0x000fc60000000011 */
[----:B------:R1:W-:Y:S04]  /*2570*/  STG.E.U16 desc[UR10][R8.64+0x4], R7 ;  /* 0x0000040708007986 */ /* 0x0003e8000c10150a */
[----:B------:R1:W-:Y:S04]  /*2580*/  STG.E.U16 desc[UR10][R8.64+0x6], R16 ;  /* 0x0000061008007986 */ /* 0x0003e8000c10150a */
[----:B------:R1:W-:Y:S04]  /*2590*/  STG.E.U16 desc[UR10][R8.64+0x8], R4 ;  /* 0x0000080408007986 */ /* 0x0003e8000c10150a */
[----:B------:R1:W-:Y:S04]  /*25a0*/  STG.E.U16 desc[UR10][R8.64+0xa], R10 ;  /* 0x00000a0a08007986 */ /* 0x0003e8000c10150a */
[----:B------:R1:W-:Y:S04]  /*25b0*/  STG.E.U16 desc[UR10][R8.64+0xc], R5 ;  /* 0x00000c0508007986 */ /* 0x0003e8000c10150a */
[----:B------:R1:W-:Y:S02]  /*25c0*/  STG.E.U16 desc[UR10][R8.64+0xe], R17 ;  /* 0x00000e1108007986 */ /* 0x0003e4000c10150a */
.L_x_31:
[----:B------:R-:W-:Y:S05]  /*25d0*/  @!P3 BRA `(.L_x_30) ;  /* 0x000000000078b947 */ /* 0x000fea0003800000 */
[----:B------:R-:W-:Y:S02]  /*25e0*/  ISETP.GE.U32.AND P2, PT, R13, 0x4, PT ;  /* 0x000000040d00780c */ /* 0x000fe40003f46070 */
[----:B01-34-:R-:W-:-:S04]  /*25f0*/  LOP3.LUT R10, R2, 0x3, RZ, 0xc0, !PT ;  /* 0x00000003020a7812 */ /* 0x01bfc800078ec0ff */
[----:B------:R-:W-:-:S07]  /*2600*/  ISETP.NE.AND P3, PT, R10, RZ, PT ;  /* 0x000000ff0a00720c */ /* 0x000fce0003f65270 */
[----:B------:R-:W-:Y:S06]  /*2610*/  @!P2 BRA `(.L_x_32) ;  /* 0x000000000030a947 */ /* 0x000fec0003800000 */
[C---:B------:R-:W-:Y:S01]  /*2620*/  IMAD R4, R22.reuse, 0x2, R1 ;  /* 0x0000000216047824 */ /* 0x040fe200078e0201 */
[----:B------:R-:W0:Y:S05]  /*2630*/  LDC.64 R6, c[0x0][0x380] ;  /* 0x0000e000ff067b82 */ /* 0x000e2a0000000a00 */
[----:B------:R-:W3:Y:S01]  /*2640*/  LDL.64 R4, [R4] ;  /* 0x0000000004047983 */ /* 0x000ee20000100a00 */
[----:B--2---:R-:W-:Y:S02]  /*2650*/  IMAD.IADD R9, R15, 0x1, R22 ;  /* 0x000000010f097824 */ /* 0x004fe400078e0216 */
[----:B------:R-:W-:Y:S02]  /*2660*/  VIADD R22, R22, 0x4 ;  /* 0x0000000416167836 */ /* 0x000fe40000000000 */
[----:B0-----:R-:W-:Y:S01]  /*2670*/  IMAD.WIDE R6, R9, 0x2, R6 ;  /* 0x0000000209067825 */ /* 0x001fe200078e0206 */
[----:B---3--:R-:W-:-:S04]  /*2680*/  PRMT R8, R4, 0x7632, R8 ;  /* 0x0000763204087816 */ /* 0x008fc80000000008 */
[----:B------:R0:W-:Y:S01]  /*2690*/  STG.E.U16 desc[UR10][R6.64], R4 ;  /* 0x0000000406007986 */ /* 0x0001e2000c10150a */
[----:B------:R-:W-:-:S03]  /*26a0*/  PRMT R9, R5, 0x7632, R9 ;  /* 0x0000763205097816 */ /* 0x000fc60000000009 */
[----:B------:R0:W-:Y:S04]  /*26b0*/  STG.E.U16 desc[UR10][R6.64+0x2], R8 ;  /* 0x0000020806007986 */ /* 0x0001e8000c10150a */
[----:B------:R0:W-:Y:S04]  /*26c0*/  STG.E.U16 desc[UR10][R6.64+0x4], R5 ;  /* 0x0000040506007986 */ /* 0x0001e8000c10150a */
[----:B------:R0:W-:Y:S02]  /*26d0*/  STG.E.U16 desc[UR10][R6.64+0x6], R9 ;  /* 0x0000060906007986 */ /* 0x0001e4000c10150a */
.L_x_32:
[----:B------:R-:W-:Y:S05]  /*26e0*/  @!P3 BRA `(.L_x_30) ;  /* 0x000000000034b947 */ /* 0x000fea0003800000 */
[----:B0-----:R-:W-:Y:S01]  /*26f0*/  IMAD R6, R22, 0x2, R1 ;  /* 0x0000000216067824 */ /* 0x001fe200078e0201 */
[----:B------:R-:W0:Y:S04]  /*2700*/  LDC.64 R4, c[0x0][0x380] ;  /* 0x0000e000ff047b82 */ /* 0x000e280000000a00 */
[----:B------:R-:W3:Y:S01]  /*2710*/  LDL.U16 R7, [R6] ;  /* 0x0000000006077983 */ /* 0x000ee20000100400 */
[----:B--2---:R-:W-:Y:S01]  /*2720*/  IMAD.IADD R9, R15, 0x1, R22 ;  /* 0x000000010f097824 */ /* 0x004fe200078e0216 */
[----:B------:R-:W-:-:S03]  /*2730*/  ISETP.NE.AND P2, PT, R10, 0x1, PT ;  /* 0x000000010a00780c */ /* 0x000fc60003f45270 */
[----:B0-----:R-:W-:-:S05]  /*2740*/  IMAD.WIDE R4, R9, 0x2, R4 ;  /* 0x0000000209047825 */ /* 0x001fca00078e0204 */
[----:B---3--:R0:W-:Y:S05]  /*2750*/  STG.E.U16 desc[UR10][R4.64], R7 ;  /* 0x0000000704007986 */ /* 0x0081ea000c10150a */
[----:B------:R-:W-:Y:S05]  /*2760*/  @!P2 BRA `(.L_x_30) ;  /* 0x000000000014a947 */ /* 0x000fea0003800000 */
[----:B------:R-:W-:Y:S01]  /*2770*/  ISETP.NE.AND P2, PT, R10, 0x2, PT ;  /* 0x000000020a00780c */ /* 0x000fe20003f45270 */
[----:B0-----:R-:W2:-:S12]  /*2780*/  LDL.U16 R7, [R6+0x2] ;  /* 0x0000020006077983 */ /* 0x001e980000100400 */
[----:B------:R-:W3:Y:S04]  /*2790*/  @P2 LDL.U16 R9, [R6+0x4] ;  /* 0x0000040006092983 */ /* 0x000ee80000100400 */
[----:B--2---:R0:W-:Y:S04]  /*27a0*/  STG.E.U16 desc[UR10][R4.64+0x2], R7 ;  /* 0x0000020704007986 */ /* 0x0041e8000c10150a */
[----:B---3--:R0:W-:Y:S02]  /*27b0*/  @P2 STG.E.U16 desc[UR10][R4.64+0x4], R9 ;  /* 0x0000040904002986 */ /* 0x0081e4000c10150a */
.L_x_30:
[----:B------:R-:W-:Y:S02]  /*27c0*/  IMAD R21, R2, 0x200, R15 ;  /* 0x0000020002157824 */ /* 0x000fe400078e020f */
[----:B------:R-:W-:Y:S01]  /*27d0*/  IMAD.MOV.U32 R22, RZ, RZ, RZ ;  /* 0x000000ffff167224 */ /* 0x000fe200078e00ff */
[----:B------:R-:W-:Y:S06]  /*27e0*/  @!P1 BRA `(.L_x_33) ;  /* 0x0000000000949947 */ /* 0x000fec0003800000 */
[----:B0123--:R-:W0:Y:S01]  /*27f0*/  LDC.64 R8, c[0x0][0x380] ;  /* 0x0000e000ff087b82 */ /* 0x00fe220000000a00 */
[----:B------:R-:W-:Y:S01]  /*2800*/  LOP3.LUT R22, R2, 0x7ffffff0, RZ, 0xc0, !PT ;  /* 0x7ffffff002167812 */ /* 0x000fe200078ec0ff */
[----:B------:R-:W-:-:S04]  /*2810*/  IMAD.MOV.U32 R23, RZ, RZ, R21 ;  /* 0x000000ffff177224 */ /* 0x000fc800078e0015 */
[----:B------:R-:W-:-:S07]  /*2820*/  IMAD.MOV R24, RZ, RZ, -R22 ;  /* 0x000000ffff187224 */ /* 0x000fce00078e0a16 */
.L_x_34:
[----:B0-----:R-:W2:Y:S04]  /*2830*/  LDL.128 R4, [R20+-0x10] ;  /* 0xfffff00014047983 */ /* 0x001ea80000100c00 */
[----:B----4-:R-:W3:Y:S04]  /*2840*/  LDL.64 R10, [R20+-0x18] ;  /* 0xffffe800140a7983 */ /* 0x010ee80000100a00 */
[----:B------:R1:W4:Y:S01]  /*2850*/  LDL.64 R16, [R20] ;  /* 0x0000000014107983 */ /* 0x0003220000100a00 */
[----:B0-----:R-:W-:-:S04]  /*2860*/  IMAD.WIDE R18, R23, 0x2, R8 ;  /* 0x0000000217127825 */ /* 0x001fc800078e0208 */
[----:B------:R-:W-:Y:S02]  /*2870*/  VIADD R24, R24, 0x10 ;  /* 0x0000001018187836 */ /* 0x000fe40000000000 */
[----:B------:R-:W-:Y:S02]  /*2880*/  VIADD R23, R23, 0x10 ;  /* 0x0000001017177836 */ /* 0x000fe40000000000 */
[----:B-1----:R-:W-:Y:S01]  /*2890*/  VIADD R20, R20, 0x20 ;  /* 0x0000002014147836 */ /* 0x002fe20000000000 */
[----:B------:R-:W-:Y:S01]  /*28a0*/  ISETP.NE.AND P2, PT, R24, RZ, PT ;  /* 0x000000ff1800720c */ /* 0x000fe20003f45270 */
[----:B--2---:R3:W-:Y:S01]  /*28b0*/  STG.E.U16 desc[UR10][R18.64+0x8], R4 ;  /* 0x0000080412007986 */ /* 0x0047e2000c10150a */
[----:B------:R-:W-:Y:S02]  /*28c0*/  PRMT R25, R4, 0x7632, R25 ;  /* 0x0000763204197816 */ /* 0x000fe40000000019 */
[----:B------:R-:W-:Y:S01]  /*28d0*/  PRMT R26, R5, 0x7632, R26 ;  /* 0x00007632051a7816 */ /* 0x000fe2000000001a */
[----:B------:R0:W-:Y:S01]  /*28e0*/  STG.E.U16 desc[UR10][R18.64+0xc], R5 ;  /* 0x00000c0512007986 */ /* 0x0001e2000c10150a */
[----:B------:R-:W-:-:S02]  /*28f0*/  PRMT R27, R6, 0x7632, R27 ;  /* 0x00007632061b7816 */ /* 0x000fc4000000001b */
[----:B------:R-:W-:Y:S01]  /*2900*/  PRMT R28, R7, 0x7632, R28 ;  /* 0x00007632071c7816 */ /* 0x000fe2000000001c */
[----:B------:R4:W-:Y:S04]  /*2910*/  STG.E.U16 desc[UR10][R18.64+0x10], R6 ;  /* 0x0000100612007986 */ /* 0x0009e8000c10150a */
[----:B------:R1:W-:Y:S01]  /*2920*/  STG.E.U16 desc[UR10][R18.64+0x14], R7 ;  /* 0x0000140712007986 */ /* 0x0003e2000c10150a */
[----:B---3--:R-:W-:Y:S02]  /*2930*/  PRMT R4, R10, 0x7632, R4 ;  /* 0x000076320a047816 */ /* 0x008fe40000000004 */
[----:B0-----:R-:W-:Y:S01]  /*2940*/  PRMT R5, R11, 0x7632, R5 ;  /* 0x000076320b057816 */ /* 0x001fe20000000005 */
[----:B------:R0:W-:Y:S01]  /*2950*/  STG.E.U16 desc[UR10][R18.64+0xa], R25 ;  /* 0x00000a1912007986 */ /* 0x0001e2000c10150a */
[----:B----4-:R-:W-:-:S03]  /*2960*/  PRMT R6, R16, 0x7632, R6 ;  /* 0x0000763210067816 */ /* 0x010fc60000000006 */
[----:B------:R0:W-:Y:S01]  /*2970*/  STG.E.U16 desc[UR10][R18.64+0xe], R26 ;  /* 0x00000e1a12007986 */ /* 0x0001e2000c10150a */
[----:B-1----:R-:W-:-:S03]  /*2980*/  PRMT R7, R17, 0x7632, R7 ;  /* 0x0000763211077816 */ /* 0x002fc60000000007 */
        /* <DEDUP_REMOVED lines=11> */
.L_x_33:
[----:B------:R-:W-:Y:S05]  /*2a40*/  @!P0 BRA `(.L_x_35) ;  /* 0x0000000000d48947 */ /* 0x000fea0003800000 */
[----:B------:R-:W-:Y:S02]  /*2a50*/  ISETP.GE.U32.AND P2, PT, R3, 0x8, PT ;  /* 0x000000080300780c */ /* 0x000fe40003f46070 */
[----:B------:R-:W-:-:S11]  /*2a60*/  ISETP.NE.AND P3, PT, R13, RZ, PT ;  /* 0x000000ff0d00720c */ /* 0x000fd60003f65270 */
[----:B------:R-:W-:Y:S05]  /*2a70*/  @!P2 BRA `(.L_x_36) ;  /* 0x00000000004ca947 */ /* 0x000fea0003800000 */
[C---:B01-34-:R-:W-:Y:S01]  /*2a80*/  IMAD R10, R22.reuse, 0x2, R1 ;  /* 0x00000002160a7824 */ /* 0x05bfe200078e0201 */
[----:B--2---:R-:W0:Y:S04]  /*2a90*/  LDC.64 R8, c[0x0][0x380] ;  /* 0x0000e000ff087b82 */ /* 0x004e280000000a00 */
[----:B------:R-:W2:Y:S04]  /*2aa0*/  LDL.64 R6, [R10+0xc8] ;  /* 0x0000c8000a067983 */ /* 0x000ea80000100a00 */
        /* <DEDUP_REMOVED lines=16> */
.L_x_36:
[----:B------:R-:W-:Y:S05]  /*2bb0*/  @!P3 BRA `(.L_x_35) ;  /* 0x000000000078b947 */ /* 0x000fea0003800000 */
[----:B------:R-:W-:Y:S02]  /*2bc0*/  ISETP.GE.U32.AND P2, PT, R13, 0x4, PT ;  /* 0x000000040d00780c */ /* 0x000fe40003f46070 */
[----:B01-34-:R-:W-:-:S04]  /*2bd0*/  LOP3.LUT R10, R2, 0x3, RZ, 0xc0, !PT ;  /* 0x00000003020a7812 */ /* 0x01bfc800078ec0ff */
[----:B------:R-:W-:-:S07]  /*2be0*/  ISETP.NE.AND P3, PT, R10, RZ, PT ;  /* 0x000000ff0a00720c */ /* 0x000fce0003f65270 */
[----:B------:R-:W-:Y:S06]  /*2bf0*/  @!P2 BRA `(.L_x_37) ;  /* 0x000000000030a947 */ /* 0x000fec0003800000 */
[C---:B------:R-:W-:Y:S01]  /*2c00*/  IMAD R4, R22.reuse, 0x2, R1 ;  /* 0x0000000216047824 */ /* 0x040fe200078e0201 */
[----:B------:R-:W0:Y:S05]  /*2c10*/  LDC.64 R6, c[0x0][0x380] ;  /* 0x0000e000ff067b82 */ /* 0x000e2a0000000a00 */
[----:B------:R-:W3:Y:S01]  /*2c20*/  LDL.64 R4, [R4+0xc8] ;  /* 0x0000c80004047983 */ /* 0x000ee20000100a00 */
[C---:B--2---:R-:W-:Y:S02]  /*2c30*/  IMAD.IADD R9, R22.reuse, 0x1, R21 ;  /* 0x0000000116097824 */ /* 0x044fe400078e0215 */
        /* <DEDUP_REMOVED lines=8> */
.L_x_37:
[----:B------:R-:W-:Y:S05]  /*2cc0*/  @!P3 BRA `(.L_x_35) ;  /* 0x000000000034b947 */ /* 0x000fea0003800000 */
[----:B0-----:R-:W-:Y:S01]  /*2cd0*/  IMAD R6, R22, 0x2, R1 ;  /* 0x0000000216067824 */ /* 0x001fe200078e0201 */
[----:B------:R-:W0:Y:S04]  /*2ce0*/  LDC.64 R4, c[0x0][0x380] ;  /* 0x0000e000ff047b82 */ /* 0x000e280000000a00 */
[----:B------:R-:W3:Y:S01]  /*2cf0*/  LDL.U16 R7, [R6+0xc8] ;  /* 0x0000c80006077983 */ /* 0x000ee20000100400 */
[----:B------:R-:W-:Y:S01]  /*2d00*/  IMAD.IADD R21, R21, 0x1, R22 ;  /* 0x0000000115157824 */ /* 0x000fe200078e0216 */
[----:B------:R-:W-:-:S03]  /*2d10*/  ISETP.NE.AND P2, PT, R10, 0x1, PT ;  /* 0x000000010a00780c */ /* 0x000fc60003f45270 */
[----:B0-----:R-:W-:-:S05]  /*2d20*/  IMAD.WIDE R4, R21, 0x2, R4 ;  /* 0x0000000215047825 */ /* 0x001fca00078e0204 */
[----:B---3--:R0:W-:Y:S05]  /*2d30*/  STG.E.U16 desc[UR10][R4.64], R7 ;  /* 0x0000000704007986 */ /* 0x0081ea000c10150a */
[----:B------:R-:W-:Y:S05]  /*2d40*/  @!P2 BRA `(.L_x_35) ;  /* 0x000000000014a947 */ /* 0x000fea0003800000 */
[----:B------:R-:W-:Y:S01]  /*2d50*/  ISETP.NE.AND P2, PT, R10, 0x2, PT ;  /* 0x000000020a00780c */ /* 0x000fe20003f45270 */
[----:B0-----:R-:W3:-:S12]  /*2d60*/  LDL.U16 R7, [R6+0xca] ;  /* 0x0000ca0006077983 */ /* 0x001ed80000100400 */
[----:B--2---:R-:W2:Y:S04]  /*2d70*/  @P2 LDL.U16 R9, [R6+0xcc] ;  /* 0x0000cc0006092983 */ /* 0x004ea80000100400 */
[----:B---3--:R0:W-:Y:S04]  /*2d80*/  STG.E.U16 desc[UR10][R4.64+0x2], R7 ;  /* 0x0000020704007986 */ /* 0x0081e8000c10150a */
[----:B--2---:R0:W-:Y:S02]  /*2d90*/  @P2 STG.E.U16 desc[UR10][R4.64+0x4], R9 ;  /* 0x0000040904002986 */ /* 0x0041e4000c10150a */
.L_x_35:
[----:B------:R-:W-:Y:S02]  /*2da0*/  IMAD R21, R2, 0x400, R15 ;  /* 0x0000040002157824 */ /* 0x000fe400078e020f */
[----:B------:R-:W-:Y:S01]  /*2db0*/  IMAD.MOV.U32 R20, RZ, RZ, RZ ;  /* 0x000000ffff147224 */ /* 0x000fe200078e00ff */
[----:B------:R-:W-:Y:S06]  /*2dc0*/  @!P1 BRA `(.L_x_38) ;  /* 0x0000000000909947 */ /* 0x000fec0003800000 */
[----:B01----:R-:W0:Y:S01]  /*2dd0*/  LDC.64 R16, c[0x0][0x380] ;  /* 0x0000e000ff107b82 */ /* 0x003e220000000a00 */
[----:B------:R-:W-:Y:S01]  /*2de0*/  LOP3.LUT R20, R2, 0x7ffffff0, RZ, 0xc0, !PT ;  /* 0x7ffffff002147812 */ /* 0x000fe200078ec0ff */
[----:B------:R-:W-:-:S04]  /*2df0*/  IMAD.MOV.U32 R23, RZ, RZ, R21 ;  /* 0x000000ffff177224 */ /* 0x000fc800078e0015 */
[----:B------:R-:W-:-:S07]  /*2e00*/  IMAD.MOV R22, RZ, RZ, -R20 ;  /* 0x000000ffff167224 */ /* 0x000fce00078e0a14 */
.L_x_39:
        /* <DEDUP_REMOVED lines=32> */
.L_x_38:
[----:B------:R-:W-:Y:S05]  /*3010*/  @!P0 BRA `(.L_x_40) ;  /* 0x0000000000d48947 */ /* 0x000fea0003800000 */
[----:B------:R-:W-:Y:S02]  /*3020*/  ISETP.GE.U32.AND P2, PT, R3, 0x8, PT ;  /* 0x000000080300780c */ /* 0x000fe40003f46070 */
[----:B------:R-:W-:-:S11]  /*3030*/  ISETP.NE.AND P3, PT, R13, RZ, PT ;  /* 0x000000ff0d00720c */ /* 0x000fd60003f65270 */
[----:B------:R-:W-:Y:S05]  /*3040*/  @!P2 BRA `(.L_x_41) ;  /* 0x00000000004ca947 */ /* 0x000fea0003800000 */
[----:B01-34-:R-:W-:Y:S01]  /*3050*/  IMAD R10, R20, 0x2, R1 ;  /* 0x00000002140a7824 */ /* 0x01bfe200078e0201 */
        /* <DEDUP_REMOVED lines=18> */
.L_x_41:
        /* <DEDUP_REMOVED lines=17> */
.L_x_42:
[----:B------:R-:W-:Y:S05]  /*3290*/  @!P3 BRA `(.L_x_40) ;  /* 0x000000000034b947 */ /* 0x000fea0003800000 */
[----:B0-----:R-:W-:Y:S01]  /*32a0*/  IMAD R6, R20, 0x2, R1 ;  /* 0x0000000214067824 */ /* 0x001fe200078e0201 */
[----:B------:R-:W0:Y:S04]  /*32b0*/  LDC.64 R4, c[0x0][0x380] ;  /* 0x0000e000ff047b82 */ /* 0x000e280000000a00 */
[----:B------:R-:W3:Y:S01]  /*32c0*/  LDL.U16 R7, [R6+0x190] ;  /* 0x0001900006077983 */ /* 0x000ee20000100400 */
        /* <DEDUP_REMOVED lines=10> */
.L_x_40:
[----:B------:R-:W-:Y:S02]  /*3370*/  IMAD R21, R2, 0x200, R21 ;  /* 0x0000020002157824 */ /* 0x000fe400078e0215 */
[----:B0-----:R-:W-:Y:S01]  /*3380*/  IMAD.MOV.U32 R14, RZ, RZ, RZ ;  /* 0x000000ffff0e7224 */ /* 0x001fe200078e00ff */
[----:B------:R-:W-:Y:S06]  /*3390*/  @!P1 BRA `(.L_x_43) ;  /* 0x0000000000949947 */ /* 0x000fec0003800000 */
[----:B-123--:R-:W0:Y:S01]  /*33a0*/  LDC.64 R8, c[0x0][0x380] ;  /* 0x0000e000ff087b82 */ /* 0x00ee220000000a00 */
[----:B------:R-:W-:Y:S01]  /*33b0*/  LOP3.LUT R14, R2, 0x7ffffff0, RZ, 0xc0, !PT ;  /* 0x7ffffff0020e7812 */ /* 0x000fe200078ec0ff */
[----:B------:R-:W-:-:S04]  /*33c0*/  IMAD.MOV.U32 R23, RZ, RZ, R21 ;  /* 0x000000ffff177224 */ /* 0x000fc800078e0015 */
[----:B------:R-:W-:-:S07]  /*33d0*/  IMAD.MOV R20, RZ, RZ, -R14 ;  /* 0x000000ffff147224 */ /* 0x000fce00078e0a0e */
.L_x_44:
        /* <DEDUP_REMOVED lines=33> */
.L_x_43:
        /* <DEDUP_REMOVED lines=23> */
.L_x_46:
        /* <DEDUP_REMOVED lines=17> */
.L_x_47:
        /* <DEDUP_REMOVED lines=14> */
.L_x_45:
[----:B------:R-:W-:Y:S02]  /*3950*/  IMAD R15, R2, 0x800, R15 ;  /* 0x00000800020f7824 */ /* 0x000fe400078e020f */
[----:B0-----:R-:W-:Y:S01]  /*3960*/  IMAD.MOV.U32 R12, RZ, RZ, RZ ;  /* 0x000000ffff0c7224 */ /* 0x001fe200078e00ff */
[----:B------:R-:W-:Y:S06]  /*3970*/  @!P1 BRA `(.L_x_48) ;  /* 0x0000000000949947 */ /* 0x000fec0003800000 */
[----:B-1----:R-:W0:Y:S01]  /*3980*/  LDC.64 R16, c[0x0][0x380] ;  /* 0x0000e000ff107b82 */ /* 0x002e220000000a00 */
[----:B------:R-:W-:Y:S01]  /*3990*/  LOP3.LUT R12, R2, 0x7ffffff0, RZ, 0xc0, !PT ;  /* 0x7ffffff0020c7812 */ /* 0x000fe200078ec0ff */
[----:B------:R-:W-:Y:S02]  /*39a0*/  VIADD R14, R1, 0x330 ;  /* 0x00000330010e7836 */ /* 0x000fe40000000000 */
[----:B------:R-:W-:Y:S02]  /*39b0*/  IMAD.MOV.U32 R21, RZ, RZ, R15 ;  /* 0x000000ffff157224 */ /* 0x000fe400078e000f */
[----:B------:R-:W-:-:S07]  /*39c0*/  IMAD.MOV R20, RZ, RZ, -R12 ;  /* 0x000000ffff147224 */ /* 0x000fce00078e0a0c */
.L_x_49:
        /* <DEDUP_REMOVED lines=32> */
.L_x_48:
        /* <DEDUP_REMOVED lines=23> */
.L_x_51:
        /* <DEDUP_REMOVED lines=17> */
.L_x_52:
        /* <DEDUP_REMOVED lines=14> */
.L_x_50:
[----:B------:R-:W-:Y:S02]  /*3f30*/  IMAD R12, R2, 0x200, R15 ;  /* 0x00000200020c7824 */ /* 0x000fe400078e020f */
[----:B0-----:R-:W-:Y:S01]  /*3f40*/  IMAD.MOV.U32 R14, RZ, RZ, RZ ;  /* 0x000000ffff0e7224 */ /* 0x001fe200078e00ff */
[----:B------:R-:W-:Y:S06]  /*3f50*/  @!P1 BRA `(.L_x_53) ;  /* 0x0000000000949947 */ /* 0x000fec0003800000 */
[----:B-123--:R-:W0:Y:S01]  /*3f60*/  LDC.64 R8, c[0x0][0x380] ;  /* 0x0000e000ff087b82 */ /* 0x00ee220000000a00 */
[----:B------:R-:W-:Y:S01]  /*3f70*/  LOP3.LUT R14, R2, 0x7ffffff0, RZ, 0xc0, !PT ;  /* 0x7ffffff0020e7812 */ /* 0x000fe200078ec0ff */
[----:B------:R-:W-:-:S04]  /*3f80*/  IMAD.MOV.U32 R21, RZ, RZ, R12 ;  /* 0x000000ffff157224 */ /* 0x000fc800078e000c */
[----:B------:R-:W-:-:S07]  /*3f90*/  IMAD.MOV R20, RZ, RZ, -R14 ;  /* 0x000000ffff147224 */ /* 0x000fce00078e0a0e */
.L_x_54:
        /* <DEDUP_REMOVED lines=33> */
.L_x_53:
[----:B------:R-:W-:Y:S05]  /*41b0*/  @!P0 BRA `(.L_x_55) ;  /* 0x0000000000d48947 */ /* 0x000fea0003800000 */
[----:B------:R-:W-:Y:S02]  /*41c0*/  ISETP.GE.U32.AND P2, PT, R3, 0x8, PT ;  /* 0x000000080300780c */ /* 0x000fe40003f46070 */
[----:B------:R-:W-:-:S11]  /*41d0*/  ISETP.NE.AND P3, PT, R13, RZ, PT ;  /* 0x000000ff0d00720c */ /* 0x000fd60003f65270 */
[----:B------:R-:W-:Y:S05]  /*41e0*/  @!P2 BRA `(.L_x_56) ;  /* 0x00000000004ca947 */ /* 0x000fea0003800000 */
[----:B------:R-:W-:Y:S01]  /*41f0*/  IMAD R0, R14, 0x2, R1 ;  /* 0x000000020e007824 */ /* 0x000fe200078e0201 */
[----:B-123--:R-:W1:Y:S04]  /*4200*/  LDC.64 R8, c[0x0][0x380] ;  /* 0x0000e000ff087b82 */ /* 0x00ee680000000a00 */
[----:B0-----:R-:W2:Y:S04]  /*4210*/  LDL.64 R4, [R0+0x3e8] ;  /* 0x0003e80000047983 */ /* 0x001ea80000100a00 */
[----:B------:R-:W3:Y:S01]  /*4220*/  LDL.64 R6, [R0+0x3f0] ;  /* 0x0003f00000067983 */ /* 0x000ee20000100a00 */
[----:B----4-:R-:W-:-:S02]  /*4230*/  IMAD.IADD R11, R12, 0x1, R14 ;  /* 0x000000010c0b7824 */ /* 0x010fc400078e020e */
[----:B------:R-:W-:Y:S02]  /*4240*/  VIADD R14, R14, 0x8 ;  /* 0x000000080e0e7836 */ /* 0x000fe40000000000 */
[----:B-1----:R-:W-:Y:S01]  /*4250*/  IMAD.WIDE R8, R11, 0x2, R8 ;  /* 0x000000020b087825 */ /* 0x002fe200078e0208 */
        /* <DEDUP_REMOVED lines=12> */
.L_x_56:
[----:B------:R-:W-:Y:S05]  /*4320*/  @!P3 BRA `(.L_x_55) ;  /* 0x000000000078b947 */ /* 0x000fea0003800000 */
[----:B------:R-:W-:Y:S02]  /*4330*/  ISETP.GE.U32.AND P2, PT, R13, 0x4, PT ;  /* 0x000000040d00780c */ /* 0x000fe40003f46070 */
[----:B01-34-:R-:W-:-:S04]  /*4340*/  LOP3.LUT R10, R2, 0x3, RZ, 0xc0, !PT ;  /* 0x00000003020a7812 */ /* 0x01bfc800078ec0ff */
[----:B------:R-:W-:-:S07]  /*4350*/  ISETP.NE.AND P3, PT, R10, RZ, PT ;  /* 0x000000ff0a00720c */ /* 0x000fce0003f65270 */
[----:B------:R-:W-:Y:S06]  /*4360*/  @!P2 BRA `(.L_x_57) ;  /* 0x000000000030a947 */ /* 0x000fec0003800000 */
[----:B------:R-:W-:Y:S01]  /*4370*/  IMAD R4, R14, 0x2, R1 ;  /* 0x000000020e047824 */ /* 0x000fe200078e0201 */
        /* <DEDUP_REMOVED lines=11> */
.L_x_57:
        /* <DEDUP_REMOVED lines=14> */
.L_x_55:
        /* <DEDUP_REMOVED lines=8> */
.L_x_59:
        /* <DEDUP_REMOVED lines=32> */
.L_x_58:
        /* <DEDUP_REMOVED lines=23> */
.L_x_61:
        /* <DEDUP_REMOVED lines=17> */
.L_x_62:
        /* <DEDUP_REMOVED lines=14> */
.L_x_60:
[----:B------:R-:W-:Y:S02]  /*4af0*/  IMAD R15, R2, 0x200, R15 ;  /* 0x00000200020f7824 */ /* 0x000fe400078e020f */
[----:B------:R-:W-:Y:S01]  /*4b00*/  IMAD.MOV.U32 R0, RZ, RZ, RZ ;  /* 0x000000ffff007224 */ /* 0x000fe200078e00ff */
[----:B------:R-:W-:Y:S06]  /*4b10*/  @!P1 BRA `(.L_x_63) ;  /* 0x0000000000989947 */ /* 0x000fec0003800000 */
[----:B0123--:R-:W0:Y:S01]  /*4b20*/  LDC.64 R8, c[0x0][0x380] ;  /* 0x0000e000ff087b82 */ /* 0x00fe220000000a00 */
[----:B------:R-:W-:Y:S01]  /*4b30*/  LOP3.LUT R0, R2, 0x7ffffff0, RZ, 0xc0, !PT ;  /* 0x7ffffff002007812 */ /* 0x000fe200078ec0ff */
[----:B------:R-:W-:Y:S02]  /*4b40*/  VIADD R14, R1, 0x590 ;  /* 0x00000590010e7836 */ /* 0x000fe40000000000 */
[----:B------:R-:W-:Y:S02]  /*4b50*/  IMAD.MOV.U32 R21, RZ, RZ, R15 ;  /* 0x000000ffff157224 */ /* 0x000fe400078e000f */
[----:B------:R-:W-:-:S07]  /*4b60*/  IMAD.MOV R12, RZ, RZ, -R0 ;  /* 0x000000ffff0c7224 */ /* 0x000fce00078e0a00 */
.L_x_64:
        /* <DEDUP_REMOVED lines=33> */
.L_x_63:
[----:B------:R-:W-:Y:S05]  /*4d80*/  @!P0 EXIT ;  /* 0x000000000000894d */ /* 0x000fea0003800000 */
[----:B------:R-:W-:Y:S02]  /*4d90*/  ISETP.GE.U32.AND P0, PT, R3, 0x8, PT ;  /* 0x000000080300780c */ /* 0x000fe40003f06070 */
[----:B------:R-:W-:-:S11]  /*4da0*/  ISETP.NE.AND P1, PT, R13, RZ, PT ;  /* 0x000000ff0d00720c */ /* 0x000fd60003f25270 */
[----:B------:R-:W-:Y:S05]  /*4db0*/  @!P0 BRA `(.L_x_65) ;  /* 0x00000000004c8947 */ /* 0x000fea0003800000 */
[----:B------:R-:W-:Y:S01]  /*4dc0*/  IMAD R3, R0, 0x2, R1 ;  /* 0x0000000200037824 */ /* 0x000fe200078e0201 */
[----:B01----:R-:W0:Y:S04]  /*4dd0*/  LDC.64 R6, c[0x0][0x380] ;  /* 0x0000e000ff067b82 */ /* 0x003e280000000a00 */
[----:B--23--:R-:W2:Y:S04]  /*4de0*/  LDL.64 R8, [R3+0x578] ;  /* 0x0005780003087983 */ /* 0x00cea80000100a00 */
[----:B------:R-:W3:Y:S01]  /*4df0*/  LDL.64 R4, [R3+0x580] ;  /* 0x0005800003047983 */ /* 0x000ee20000100a00 */
[----:B----4-:R-:W-:-:S02]  /*4e00*/  IMAD.IADD R11, R15, 0x1, R0 ;  /* 0x000000010f0b7824 */ /* 0x010fc400078e0200 */
        /* <DEDUP_REMOVED lines=14> */
.L_x_65:
[----:B------:R-:W-:Y:S05]  /*4ef0*/  @!P1 EXIT ;  /* 0x000000000000994d */ /* 0x000fea0003800000 */
[----:B------:R-:W-:Y:S02]  /*4f00*/  ISETP.GE.U32.AND P0, PT, R13, 0x4, PT ;  /* 0x000000040d00780c */ /* 0x000fe40003f06070 */
[----:B01----:R-:W-:-:S04]  /*4f10*/  LOP3.LUT R6, R2, 0x3, RZ, 0xc0, !PT ;  /* 0x0000000302067812 */ /* 0x003fc800078ec0ff */
[----:B------:R-:W-:-:S07]  /*4f20*/  ISETP.NE.AND P1, PT, R6, RZ, PT ;  /* 0x000000ff0600720c */ /* 0x000fce0003f25270 */
[----:B------:R-:W-:Y:S06]  /*4f30*/  @!P0 BRA `(.L_x_66) ;  /* 0x0000000000308947 */ /* 0x000fec0003800000 */
[C---:B------:R-:W-:Y:S01]  /*4f40*/  IMAD R4, R0.reuse, 0x2, R1 ;  /* 0x0000000200047824 */ /* 0x040fe200078e0201 */
[----:B------:R-:W0:Y:S05]  /*4f50*/  LDC.64 R2, c[0x0][0x380] ;  /* 0x0000e000ff027b82 */ /* 0x000e2a0000000a00 */
[----:B------:R-:W5:Y:S01]  /*4f60*/  LDL.64 R4, [R4+0x578] ;  /* 0x0005780004047983 */ /* 0x000f620000100a00 */
[----:B------:R-:W-:Y:S02]  /*4f70*/  IMAD.IADD R7, R15, 0x1, R0 ;  /* 0x000000010f077824 */ /* 0x000fe400078e0200 */
[----:B------:R-:W-:Y:S02]  /*4f80*/  VIADD R0, R0, 0x4 ;  /* 0x0000000400007836 */ /* 0x000fe40000000000 */
[----:B0-----:R-:W-:Y:S01]  /*4f90*/  IMAD.WIDE R2, R7, 0x2, R2 ;  /* 0x0000000207027825 */ /* 0x001fe200078e0202 */
[----:B-----5:R-:W-:-:S04]  /*4fa0*/  PRMT R7, R4, 0x7632, R7 ;  /* 0x0000763204077816 */ /* 0x020fc80000000007 */
[----:B------:R0:W-:Y:S01]  /*4fb0*/  STG.E.U16 desc[UR10][R2.64], R4 ;  /* 0x0000000402007986 */ /* 0x0001e2000c10150a */
[----:B--23--:R-:W-:-:S03]  /*4fc0*/  PRMT R8, R5, 0x7632, R8 ;  /* 0x0000763205087816 */ /* 0x00cfc60000000008 */
[----:B------:R0:W-:Y:S04]  /*4fd0*/  STG.E.U16 desc[UR10][R2.64+0x2], R7 ;  /* 0x0000020702007986 */ /* 0x0001e8000c10150a */
[----:B------:R0:W-:Y:S04]  /*4fe0*/  STG.E.U16 desc[UR10][R2.64+0x4], R5 ;  /* 0x0000040502007986 */ /* 0x0001e8000c10150a */
[----:B------:R0:W-:Y:S02]  /*4ff0*/  STG.E.U16 desc[UR10][R2.64+0x6], R8 ;  /* 0x0000060802007986 */ /* 0x0001e4000c10150a */
.L_x_66:
[----:B------:R-:W-:Y:S05]  /*5000*/  @!P1 EXIT ;  /* 0x000000000000994d */ /* 0x000fea0003800000 */
[----:B0-----:R-:W-:Y:S01]  /*5010*/  IMAD R4, R0, 0x2, R1 ;  /* 0x0000000200047824 */ /* 0x001fe200078e0201 */
[----:B------:R-:W0:Y:S04]  /*5020*/  LDC.64 R2, c[0x0][0x380] ;  /* 0x0000e000ff027b82 */ /* 0x000e280000000a00 */
[----:B------:R-:W5:Y:S01]  /*5030*/  LDL.U16 R5, [R4+0x578] ;  /* 0x0005780004057983 */ /* 0x000f620000100400 */
[----:B------:R-:W-:Y:S01]  /*5040*/  ISETP.NE.AND P0, PT, R6, 0x1, PT ;  /* 0x000000010600780c */ /* 0x000fe20003f05270 */
[----:B------:R-:W-:-:S04]  /*5050*/  IMAD.IADD R15, R15, 0x1, R0 ;  /* 0x000000010f0f7824 */ /* 0x000fc800078e0200 */
[----:B0-----:R-:W-:-:S05]  /*5060*/  IMAD.WIDE R2, R15, 0x2, R2 ;  /* 0x000000020f027825 */ /* 0x001fca00078e0202 */
[----:B-----5:R0:W-:Y:S03]  /*5070*/  STG.E.U16 desc[UR10][R2.64], R5 ;  /* 0x0000000502007986 */ /* 0x0201e6000c10150a */
[----:B------:R-:W-:Y:S05]  /*5080*/  @!P0 EXIT ;  /* 0x000000000000894d */ /* 0x000fea0003800000 */
[----:B0-----:R-:W5:Y:S01]  /*5090*/  LDL.U16 R5, [R4+0x57a] ;  /* 0x00057a0004057983 */ /* 0x001f620000100400 */
[----:B------:R-:W-:-:S03]  /*50a0*/  ISETP.NE.AND P0, PT, R6, 0x2, PT ;  /* 0x000000020600780c */ /* 0x000fc60003f05270 */
[----:B-----5:R0:W-:Y:S10]  /*50b0*/  STG.E.U16 desc[UR10][R2.64+0x2], R5 ;  /* 0x0000020502007986 */ /* 0x0201f4000c10150a */
[----:B------:R-:W-:Y:S05]  /*50c0*/  @!P0 EXIT ;  /* 0x000000000000894d */ /* 0x000fea0003800000 */
[----:B0-----:R-:W5:Y:S04]  /*50d0*/  LDL.U16 R5, [R4+0x57c] ;  /* 0x00057c0004057983 */ /* 0x001f680000100400 */
[----:B-----5:R-:W-:Y:S01]  /*50e0*/  STG.E.U16 desc[UR10][R2.64+0x4], R5 ;  /* 0x0000040502007986 */ /* 0x020fe2000c10150a */
[----:B------:R-:W-:Y:S05]  /*50f0*/  EXIT ;  /* 0x000000000000794d */ /* 0x000fea0003800000 */
.L_x_67:
[----:B------:R-:W-:-:S00]  /*5100*/  BRA `(.L_x_67) ;  /* 0xfffffffc00fc7947 */ /* 0x000fc0000383ffff */
[----:B------:R-:W-:-:S00]  /*5110*/  NOP ;  /* 0x0000000000007918 */ /* 0x000fc00000000000 */
        /* <DEDUP_REMOVED lines=14> */
.L_x_423:


//--------------------- .text._Z17TraceTable_kernelPsPiiiiiiiiS0_S0_S0_S0_i --------------------------
	.section	.text._Z17TraceTable_kernelPsPiiiiiiiiS0_S0_S0_S0_i,"ax",@progbits
	.align	128
        .global         _Z17TraceTable_kernelPsPiiiiiiiiS0_S0_S0_S0_i
        .type           _Z17TraceTable_kernelPsPiiiiiiiiS0_S0_S0_S0_i,@function
        .size           _Z17TraceTable_kernelPsPiiiiiiiiS0_S0_S0_S0_i,(.L_x_424 - _Z17TraceTable_kernelPsPiiiiiiiiS0_S0_S0_S0_i)
        .other          _Z17TraceTable_kernelPsPiiiiiiiiS0_S0_S0_S0_i,@"STO_CUDA_ENTRY STV_DEFAULT"
_Z17TraceTable_kernelPsPiiiiiiiiS0_S0_S0_S0_i:
.text._Z17TraceTable_kernelPsPiiiiiiiiS0_S0_S0_S0_i:
[----:B------:R-:W0:Y:S01]  /*0000*/  LDC R1, c[0x0][0x37c] ;  /* 0x0000df00ff017b82 */ /* 0x000e220000000800 */
[----:B------:R-:W1:Y:S01]  /*0010*/  S2R R9, SR_CTAID.X ;  /* 0x0000000000097919 */ /* 0x000e620000002500 */
[----:B------:R-:W2:Y:S06]  /*0020*/  LDCU UR5, c[0x0][0x3d0] ;  /* 0x00007a00ff0577ac */ /* 0x000eac0008000800 */
[----:B------:R-:W1:Y:S01]  /*0030*/  S2UR UR4, SR_CTAID.Y ;  /* 0x00000000000479c3 */ /* 0x000e620000002600 */
[----:B------:R-:W-:-:S07]  /*0040*/  MOV R0, 0x8 ;  /* 0x0000000800007802 */ /* 0x000fce0000000f00 */
[----:B------:R-:W1:Y:S08]  /*0050*/  LDC R36, c[0x0][0x370] ;  /* 0x0000dc00ff247b82 */ /* 0x000e700000000800 */
[----:B------:R3:W4:Y:S01]  /*0060*/  LDC.64 R2, c[0x4][R0] ;  /* 0x0100000000027b82 */ /* 0x0007220000000a00 */
[----:B--2---:R-:W-:Y:S02]  /*0070*/  UIMAD.WIDE UR36, UR5, 0x2, URZ ;  /* 0x00000002052478a5 */ /* 0x004fe4000f8e02ff */
[----:B------:R-:W-:-:S04]  /*0080*/  UISETP.GE.AND UP0, UPT, UR5, 0x1, UPT ;  /* 0x000000010500788c */ /* 0x000fc8000bf06270 */
[----:B------:R-:W-:Y:S01]  /*0090*/  IMAD.U32 R7, RZ, RZ, UR37 ;  /* 0x00000025ff077e24 */ /* 0x000fe2000f8e00ff */
[----:B------:R-:W-:Y:S01]  /*00a0*/  UP2UR UR38, UPR, URZ, 0x1 ;  /* 0x00000001ff267883 */ /* 0x000fe20008000000 */
[----:B------:R-:W-:Y:S02]  /*00b0*/  IMAD.U32 R5, RZ, RZ, UR37 ;  /* 0x00000025ff057e24 */ /* 0x000fe4000f8e00ff */
[----:B------:R-:W-:Y:S02]  /*00c0*/  IMAD.U32 R4, RZ, RZ, UR36 ;  /* 0x00000024ff047e24 */ /* 0x000fe4000f8e00ff */
[----:B------:R-:W-:Y:S02]  /*00d0*/  IMAD.U32 R6, RZ, RZ, UR36 ;  /* 0x00000024ff067e24 */ /* 0x000fe4000f8e00ff */
[----:B------:R-:W-:Y:S02]  /*00e0*/  IMAD.MOV.U32 R5, RZ, RZ, R7 ;  /* 0x000000ffff057224 */ /* 0x000fe400078e0007 */
[----:B01-3--:R-:W-:-:S07]  /*00f0*/  IMAD R36, R36, UR4, R9 ;  /* 0x0000000424247c24 */ /* 0x00bfce000f8e0209 */
[----:B------:R-:W-:-:S07]  /*0100*/  LEPC R20, `(.L_x_68) ;  /* 0x000000001014794e */ /* 0x000fce0000000000 */
[----:B----4-:R-:W-:Y:S05]  /*0110*/  CALL.ABS.NOINC R2 ;  /* 0x0000000002007343 */ /* 0x010fea0003c00000 */
.L_x_68:
[----:B------:R-:W0:Y:S01]  /*0120*/  LDC R16, c[0x0][0x3d0] ;  /* 0x0000f400ff107b82 */ /* 0x000e220000000800 */
[----:B------:R-:W-:Y:S01]  /*0130*/  UISETP.NE.AND UP0, UPT, UR38, URZ, UPT ;  /* 0x000000ff2600728c */ /* 0x000fe2000bf05270 */
[----:B------:R-:W-:Y:S02]  /*0140*/  IMAD.MOV.U32 R34, RZ, RZ, R4 ;  /* 0x000000ffff227224 */ /* 0x000fe400078e0004 */
[----:B------:R-:W-:-:S04]  /*0150*/  IMAD.MOV.U32 R35, RZ, RZ, R5 ;  /* 0x000000ffff237224 */ /* 0x000fc800078e0005 */
[----:B------:R-:W1:Y:S01]  /*0160*/  LDC.64 R30, c[0x0][0x358] ;  /* 0x0000d600ff1e7b82 */ /* 0x000e620000000a00 */
[C---:B0-----:R-:W-:Y:S01]  /*0170*/  VIADD R39, R16.reuse, 0xffffffff ;  /* 0xffffffff10277836 */ /* 0x041fe20000000000 */
[C---:B------:R-:W-:Y:S02]  /*0180*/  LOP3.LUT R38, R16.reuse, 0xf, RZ, 0xc0, !PT ;  /* 0x0000000f10267812 */ /* 0x040fe400078ec0ff */
[----:B------:R-:W-:Y:S01]  /*0190*/  LOP3.LUT R37, R16, 0x7, RZ, 0xc0, !PT ;  /* 0x0000000710257812 */ /* 0x000fe200078ec0ff */
[----:B------:R-:W-:Y:S06]  /*01a0*/  BRA.U !UP0, `(.L_x_69) ;  /* 0x0000000908107547 */ /* 0x000fec000b800000 */
[----:B------:R-:W-:Y:S01]  /*01b0*/  ISETP.GE.U32.AND P1, PT, R39, 0xf, PT ;  /* 0x0000000f2700780c */ /* 0x000fe20003f26070 */
[----:B------:R-:W-:Y:S01]  /*01c0*/  IMAD.MOV.U32 R5, RZ, RZ, RZ ;  /* 0x000000ffff057224 */ /* 0x000fe200078e00ff */
[----:B------:R-:W-:-:S11]  /*01d0*/  ISETP.NE.AND P0, PT, R38, RZ, PT ;  /* 0x000000ff2600720c */ /* 0x000fd60003f05270 */
[----:B------:R-:W-:Y:S05]  /*01e0*/  @!P1 BRA `(.L_x_70) ;  /* 0x0000000000f89947 */ /* 0x000fea0003800000 */
[----:B------:R-:W-:Y:S01]  /*01f0*/  IADD3 R4, P1, PT, R34, 0x10, RZ ;  /* 0x0000001022047810 */ /* 0x000fe20007f3e0ff */
[----:B------:R-:W-:Y:S01]  /*0200*/  BSSY.RECONVERGENT B0, `(.L_x_70) ;  /* 0x000003c000007945 */ /* 0x000fe20003800200 */
[----:B------:R-:W-:Y:S01]  /*0210*/  LOP3.LUT R5, R16, 0x7ffffff0, RZ, 0xc0, !PT ;  /* 0x7ffffff010057812 */ /* 0x000fe200078ec0ff */
[----:B------:R-:W-:Y:S02]  /*0220*/  IMAD.MOV.U32 R6, RZ, RZ, 0xffff ;  /* 0x0000ffffff067424 */ /* 0x000fe400078e00ff */
[----:B------:R-:W-:Y:S02]  /*0230*/  IMAD.X R7, RZ, RZ, R35, P1 ;  /* 0x000000ffff077224 */ /* 0x000fe400008e0623 */
[----:B------:R-:W-:-:S07]  /*0240*/  IMAD.MOV R0, RZ, RZ, -R5 ;  /* 0x000000ffff007224 */ /* 0x000fce00078e0a05 */
.L_x_71:
[----:B------:R-:W-:Y:S01]  /*0250*/  VIADD R0, R0, 0x10 ;  /* 0x0000001000007836 */ /* 0x000fe20000000000 */
[C---:B-1----:R-:W-:Y:S01]  /*0260*/  R2UR UR4, R30.reuse ;  /* 0x000000001e0472ca */ /* 0x042fe200000e0000 */
[----:B0-----:R-:W-:Y:S01]  /*0270*/  IMAD.MOV.U32 R2, RZ, RZ, R4 ;  /* 0x000000ffff027224 */ /* 0x001fe200078e0004 */
[C---:B------:R-:W-:Y:S01]  /*0280*/  R2UR UR5, R31.reuse ;  /* 0x000000001f0572ca */ /* 0x040fe200000e0000 */
[----:B------:R-:W-:Y:S01]  /*0290*/  IMAD.MOV.U32 R3, RZ, RZ, R7 ;  /* 0x000000ffff037224 */ /* 0x000fe200078e0007 */
[C---:B------:R-:W-:Y:S02]  /*02a0*/  R2UR UR6, R30.reuse ;  /* 0x000000001e0672ca */ /* 0x040fe400000e0000 */
[C---:B------:R-:W-:Y:S02]  /*02b0*/  R2UR UR7, R31.reuse ;  /* 0x000000001f0772ca */ /* 0x040fe400000e0000 */
[----:B------:R-:W-:Y:S02]  /*02c0*/  R2UR UR8, R30 ;  /* 0x000000001e0872ca */ /* 0x000fe400000e0000 */
[----:B------:R-:W-:-:S02]  /*02d0*/  R2UR UR9, R31 ;  /* 0x000000001f0972ca */ /* 0x000fc400000e0000 */
[C---:B------:R-:W-:Y:S02]  /*02e0*/  R2UR UR10, R30.reuse ;  /* 0x000000001e0a72ca */ /* 0x040fe400000e0000 */
[C---:B------:R-:W-:Y:S01]  /*02f0*/  R2UR UR11, R31.reuse ;  /* 0x000000001f0b72ca */ /* 0x040fe200000e0000 */
[----:B------:R0:W-:Y:S01]  /*0300*/  ST.E.U16 desc[UR4][R2.64+-0x10], R6 ;  /* 0xfffff00602007985 */ /* 0x0001e2000c101504 */
[C---:B------:R-:W-:Y:S02]  /*0310*/  R2UR UR12, R30.reuse ;  /* 0x000000001e0c72ca */ /* 0x040fe400000e0000 */
[C---:B------:R-:W-:Y:S01]  /*0320*/  R2UR UR13, R31.reuse ;  /* 0x000000001f0d72ca */ /* 0x040fe200000e0000 */
[----:B------:R0:W-:Y:S01]  /*0330*/  ST.E.U16 desc[UR6][R2.64+-0xe], R6 ;  /* 0xfffff20602007985 */ /* 0x0001e2000c101506 */
[C---:B------:R-:W-:Y:S02]  /*0340*/  R2UR UR14, R30.reuse ;  /* 0x000000001e0e72ca */ /* 0x040fe400000e0000 */
[----:B------:R-:W-:Y:S01]  /*0350*/  R2UR UR15, R31 ;  /* 0x000000001f0f72ca */ /* 0x000fe200000e0000 */
[----:B------:R0:W-:Y:S01]  /*0360*/  ST.E.U16 desc[UR8][R2.64+-0xc], R6 ;  /* 0xfffff40602007985 */ /* 0x0001e2000c101508 */
[----:B------:R-:W-:-:S02]  /*0370*/  R2UR UR16, R30 ;  /* 0x000000001e1072ca */ /* 0x000fc400000e0000 */
        /* <DEDUP_REMOVED lines=27> */
[----:B------:R-:W-:Y:S01]  /*0530*/  R2UR UR35, R31 ;  /* 0x000000001f2372ca */ /* 0x000fe200000e0000 */
[----:B------:R0:W-:Y:S01]  /*0540*/  ST.E.U16 desc[UR28][R2.64+0x8], R6 ;  /* 0x0000080602007985 */ /* 0x0001e2000c10151c */
[----:B------:R-:W-:Y:S02]  /*0550*/  ISETP.NE.AND P1, PT, R0, RZ, PT ;  /* 0x000000ff0000720c */ /* 0x000fe40003f25270 */
[----:B------:R-:W-:Y:S01]  /*0560*/  IADD3 R4, P2, PT, R2, 0x20, RZ ;  /* 0x0000002002047810 */ /* 0x000fe20007f5e0ff */
[----:B------:R0:W-:Y:S04]  /*0570*/  ST.E.U16 desc[UR30][R2.64+0xa], R6 ;  /* 0x00000a0602007985 */ /* 0x0001e8000c10151e */
[----:B------:R0:W-:Y:S01]  /*0580*/  ST.E.U16 desc[UR32][R2.64+0xc], R6 ;  /* 0x00000c0602007985 */ /* 0x0001e2000c101520 */
[----:B------:R-:W-:-:S03]  /*0590*/  IMAD.X R7, RZ, RZ, R3, P2 ;  /* 0x000000ffff077224 */ /* 0x000fc600010e0603 */
[----:B------:R0:W-:Y:S02]  /*05a0*/  ST.E.U16 desc[UR34][R2.64+0xe], R6 ;  /* 0x00000e0602007985 */ /* 0x0001e4000c101522 */
[----:B------:R-:W-:Y:S05]  /*05b0*/  @P1 BRA `(.L_x_71) ;  /* 0xfffffffc00241947 */ /* 0x000fea000383ffff */
[----:B------:R-:W-:Y:S05]  /*05c0*/  BSYNC.RECONVERGENT B0 ;  /* 0x0000000000007941 */ /* 0x000fea0003800200 */
.L_x_70:
[----:B------:R-:W-:Y:S05]  /*05d0*/  @!P0 BRA `(.L_x_69) ;  /* 0x0000000400048947 */ /* 0x000fea0003800000 */
[----:B------:R-:W-:Y:S02]  /*05e0*/  ISETP.GE.U32.AND P0, PT, R38, 0x8, PT ;  /* 0x000000082600780c */ /* 0x000fe40003f06070 */
[----:B------:R-:W-:-:S11]  /*05f0*/  ISETP.NE.AND P1, PT, R37, RZ, PT ;  /* 0x000000ff2500720c */ /* 0x000fd60003f25270 */
[----:B------:R-:W-:Y:S05]  /*0600*/  @!P0 BRA `(.L_x_72) ;  /* 0x00000000006c8947 */ /* 0x000fea0003800000 */
[C---:B-1----:R-:W-:Y:S01]  /*0610*/  R2UR UR4, R30.reuse ;  /* 0x000000001e0472ca */ /* 0x042fe200000e0000 */
[----:B------:R-:W-:Y:S01]  /*0620*/  IMAD.MOV.U32 R0, RZ, RZ, 0xffff ;  /* 0x0000ffffff007424 */ /* 0x000fe200078e00ff */
[----:B------:R-:W-:Y:S01]  /*0630*/  R2UR UR5, R31 ;  /* 0x000000001f0572ca */ /* 0x000fe200000e0000 */
[----:B0-----:R-:W-:Y:S01]  /*0640*/  IMAD.WIDE.U32 R2, R5, 0x2, R34 ;  /* 0x0000000205027825 */ /* 0x001fe200078e0022 */
[C---:B------:R-:W-:Y:S02]  /*0650*/  R2UR UR6, R30.reuse ;  /* 0x000000001e0672ca */ /* 0x040fe400000e0000 */
[----:B------:R-:W-:Y:S01]  /*0660*/  R2UR UR7, R31 ;  /* 0x000000001f0772ca */ /* 0x000fe200000e0000 */
[----:B------:R-:W-:Y:S01]  /*0670*/  VIADD R5, R5, 0x8 ;  /* 0x0000000805057836 */ /* 0x000fe20000000000 */
        /* <DEDUP_REMOVED lines=14> */
[----:B------:R-:W-:Y:S02]  /*0760*/  R2UR UR18, R30 ;  /* 0x000000001e1272ca */ /* 0x000fe400000e0000 */
[----:B------:R-:W-:Y:S01]  /*0770*/  R2UR UR19, R31 ;  /* 0x000000001f1372ca */ /* 0x000fe200000e0000 */
[----:B------:R2:W-:Y:S04]  /*0780*/  ST.E.U16 desc[UR12][R2.64+0x8], R0 ;  /* 0x0000080002007985 */ /* 0x0005e8000c10150c */
[----:B------:R2:W-:Y:S04]  /*0790*/  ST.E.U16 desc[UR14][R2.64+0xa], R0 ;  /* 0x00000a0002007985 */ /* 0x0005e8000c10150e */
[----:B------:R2:W-:Y:S04]  /*07a0*/  ST.E.U16 desc[UR16][R2.64+0xc], R0 ;  /* 0x00000c0002007985 */ /* 0x0005e8000c101510 */
[----:B------:R2:W-:Y:S02]  /*07b0*/  ST.E.U16 desc[UR18][R2.64+0xe], R0 ;  /* 0x00000e0002007985 */ /* 0x0005e4000c101512 */
.L_x_72:
[----:B------:R-:W-:Y:S05]  /*07c0*/  @!P1 BRA `(.L_x_69) ;  /* 0x0000000000889947 */ /* 0x000fea0003800000 */
[----:B------:R-:W-:Y:S02]  /*07d0*/  ISETP.GE.U32.AND P0, PT, R37, 0x4, PT ;  /* 0x000000042500780c */ /* 0x000fe40003f06070 */
[----:B------:R-:W-:-:S04]  /*07e0*/  LOP3.LUT R4, R16, 0x3, RZ, 0xc0, !PT ;  /* 0x0000000310047812 */ /* 0x000fc800078ec0ff */
[----:B------:R-:W-:-:S07]  /*07f0*/  ISETP.NE.AND P1, PT, R4, RZ, PT ;  /* 0x000000ff0400720c */ /* 0x000fce0003f25270 */
[----:B------:R-:W-:Y:S06]  /*0800*/  @!P0 BRA `(.L_x_73) ;  /* 0x00000000003c8947 */ /* 0x000fec0003800000 */
[C---:B-1----:R-:W-:Y:S01]  /*0810*/  R2UR UR4, R30.reuse ;  /* 0x000000001e0472ca */ /* 0x042fe200000e0000 */
[----:B--2---:R-:W-:Y:S01]  /*0820*/  IMAD.MOV.U32 R0, RZ, RZ, 0xffff ;  /* 0x0000ffffff007424 */ /* 0x004fe200078e00ff */
[----:B------:R-:W-:Y:S01]  /*0830*/  R2UR UR5, R31 ;  /* 0x000000001f0572ca */ /* 0x000fe200000e0000 */
[----:B0-----:R-:W-:Y:S01]  /*0840*/  IMAD.WIDE.U32 R2, R5, 0x2, R34 ;  /* 0x0000000205027825 */ /* 0x001fe200078e0022 */
[C---:B------:R-:W-:Y:S02]  /*0850*/  R2UR UR6, R30.reuse ;  /* 0x000000001e0672ca */ /* 0x040fe400000e0000 */
[----:B------:R-:W-:Y:S01]  /*0860*/  R2UR UR7, R31 ;  /* 0x000000001f0772ca */ /* 0x000fe200000e0000 */
[----:B------:R-:W-:Y:S01]  /*0870*/  VIADD R5, R5, 0x4 ;  /* 0x0000000405057836 */ /* 0x000fe20000000000 */
[----:B------:R-:W-:Y:S02]  /*0880*/  R2UR UR8, R30 ;  /* 0x000000001e0872ca */ /* 0x000fe400000e0000 */
[----:B------:R-:W-:-:S02]  /*0890*/  R2UR UR9, R31 ;  /* 0x000000001f0972ca */ /* 0x000fc400000e0000 */
[----:B------:R-:W-:Y:S02]  /*08a0*/  R2UR UR10, R30 ;  /* 0x000000001e0a72ca */ /* 0x000fe400000e0000 */
[----:B------:R-:W-:Y:S01]  /*08b0*/  R2UR UR11, R31 ;  /* 0x000000001f0b72ca */ /* 0x000fe200000e0000 */
[----:B------:R3:W-:Y:S04]  /*08c0*/  ST.E.U16 desc[UR4][R2.64], R0 ;  /* 0x0000000002007985 */ /* 0x0007e8000c101504 */
[----:B------:R3:W-:Y:S04]  /*08d0*/  ST.E.U16 desc[UR6][R2.64+0x2], R0 ;  /* 0x0000020002007985 */ /* 0x0007e8000c101506 */
[----:B------:R3:W-:Y:S04]  /*08e0*/  ST.E.U16 desc[UR8][R2.64+0x4], R0 ;  /* 0x0000040002007985 */ /* 0x0007e8000c101508 */
[----:B------:R3:W-:Y:S02]  /*08f0*/  ST.E.U16 desc[UR10][R2.64+0x6], R0 ;  /* 0x0000060002007985 */ /* 0x0007e4000c10150a */
.L_x_73:
[----:B------:R-:W-:Y:S05]  /*0900*/  @!P1 BRA `(.L_x_69) ;  /* 0x0000000000389947 */ /* 0x000fea0003800000 */
[----:B-1----:R-:W-:Y:S01]  /*0910*/  R2UR UR4, R30 ;  /* 0x000000001e0472ca */ /* 0x002fe200000e0000 */
[----:B--23--:R-:W-:Y:S01]  /*0920*/  IMAD.MOV.U32 R0, RZ, RZ, 0xffff ;  /* 0x0000ffffff007424 */ /* 0x00cfe200078e00ff */
[----:B------:R-:W-:Y:S01]  /*0930*/  R2UR UR5, R31 ;  /* 0x000000001f0572ca */ /* 0x000fe200000e0000 */
[----:B0-----:R-:W-:Y:S01]  /*0940*/  IMAD.WIDE.U32 R2, R5, 0x2, R34 ;  /* 0x0000000205027825 */ /* 0x001fe200078e0022 */
[----:B------:R-:W-:-:S11]  /*0950*/  ISETP.NE.AND P0, PT, R4, 0x1, PT ;  /* 0x000000010400780c */ /* 0x000fd60003f05270 */
[----:B------:R4:W-:Y:S02]  /*0960*/  ST.E.U16 desc[UR4][R2.64], R0 ;  /* 0x0000000002007985 */ /* 0x0009e4000c101504 */
[----:B------:R-:W-:Y:S05]  /*0970*/  @!P0 BRA `(.L_x_69) ;  /* 0x00000000001c8947 */ /* 0x000fea0003800000 */
[----:B------:R-:W-:Y:S02]  /*0980*/  ISETP.NE.AND P0, PT, R4, 0x2, PT ;  /* 0x000000020400780c */ /* 0x000fe40003f05270 */
[----:B------:R-:W-:Y:S02]  /*0990*/  R2UR UR4, R30 ;  /* 0x000000001e0472ca */ /* 0x000fe400000e0000 */
[----:B------:R-:W-:-:S09]  /*09a0*/  R2UR UR5, R31 ;  /* 0x000000001f0572ca */ /* 0x000fd200000e0000 */
[----:B------:R-:W-:Y:S02]  /*09b0*/  @P0 R2UR UR6, R30 ;  /* 0x000000001e0602ca */ /* 0x000fe400000e0000 */
[----:B------:R-:W-:Y:S02]  /*09c0*/  @P0 R2UR UR7, R31 ;  /* 0x000000001f0702ca */ /* 0x000fe400000e0000 */
[----:B------:R0:W-:Y:S11]  /*09d0*/  ST.E.U16 desc[UR4][R2.64+0x2], R0 ;  /* 0x0000020002007985 */ /* 0x0001f6000c101504 */
[----:B------:R0:W-:Y:S02]  /*09e0*/  @P0 ST.E.U16 desc[UR6][R2.64+0x4], R0 ;  /* 0x0000040002000985 */ /* 0x0001e4000c101506 */
.L_x_69:
[----:B0-234-:R-:W-:Y:S01]  /*09f0*/  MOV R0, 0x8 ;  /* 0x0000000800007802 */ /* 0x01dfe20000000f00 */
[----:B------:R-:W-:Y:S01]  /*0a00*/  IMAD.U32 R7, RZ, RZ, UR37 ;  /* 0x00000025ff077e24 */ /* 0x000fe2000f8e00ff */
[----:B------:R-:W-:Y:S01]  /*0a10*/  ISETP.GE.AND P0, PT, R16, 0x1, PT ;  /* 0x000000011000780c */ /* 0x000fe20003f06270 */
[----:B------:R-:W-:Y:S01]  /*0a20*/  IMAD.U32 R5, RZ, RZ, UR37 ;  /* 0x00000025ff057e24 */ /* 0x000fe2000f8e00ff */
[----:B------:R0:W2:Y:S01]  /*0a30*/  LDC.64 R2, c[0x4][R0] ;  /* 0x0100000000027b82 */ /* 0x0000a20000000a00 */
[----:B------:R-:W-:Y:S02]  /*0a40*/  IMAD.U32 R4, RZ, RZ, UR36 ;  /* 0x00000024ff047e24 */ /* 0x000fe4000f8e00ff */
[----:B------:R-:W-:Y:S02]  /*0a50*/  IMAD.U32 R6, RZ, RZ, UR36 ;  /* 0x00000024ff067e24 */ /* 0x000fe4000f8e00ff */
[----:B------:R-:W-:Y:S01]  /*0a60*/  IMAD.MOV.U32 R5, RZ, RZ, R7 ;  /* 0x000000ffff057224 */ /* 0x000fe200078e0007 */
[----:B0-----:R-:W-:-:S07]  /*0a70*/  P2R R0, PR, RZ, 0x1 ;  /* 0x00000001ff007803 */ /* 0x001fce0000000000 */
[----:B------:R-:W-:-:S07]  /*0a80*/  LEPC R20, `(.L_x_74) ;  /* 0x000000001014794e */ /* 0x000fce0000000000 */
[----:B-12---:R-:W-:Y:S05]  /*0a90*/  CALL.ABS.NOINC R2 ;  /* 0x0000000002007343 */ /* 0x006fea0003c00000 */
.L_x_74:
[----:B------:R-:W-:Y:S01]  /*0aa0*/  ISETP.GE.AND P6, PT, R16, 0x1, PT ;  /* 0x000000011000780c */ /* 0x000fe20003fc6270 */
[----:B------:R-:W-:Y:S02]  /*0ab0*/  IMAD.MOV.U32 R28, RZ, RZ, R4 ;  /* 0x000000ffff1c7224 */ /* 0x000fe400078e0004 */
[----:B------:R-:W-:-:S10]  /*0ac0*/  IMAD.MOV.U32 R29, RZ, RZ, R5 ;  /* 0x000000ffff1d7224 */ /* 0x000fd400078e0005 */
[----:B------:R-:W-:Y:S05]  /*0ad0*/  @!P6 BRA `(.L_x_75) ;  /* 0x000000080020e947 */ /* 0x000fea0003800000 */
[----:B------:R-:W-:Y:S01]  /*0ae0*/  ISETP.GE.U32.AND P1, PT, R39, 0xf, PT ;  /* 0x0000000f2700780c */ /* 0x000fe20003f26070 */
[----:B------:R-:W-:Y:S01]  /*0af0*/  IMAD.MOV.U32 R5, RZ, RZ, RZ ;  /* 0x000000ffff057224 */ /* 0x000fe200078e00ff */
[----:B------:R-:W-:-:S11]  /*0b00*/  ISETP.NE.AND P0, PT, R38, RZ, PT ;  /* 0x000000ff2600720c */ /* 0x000fd60003f05270 */
[----:B------:R-:W-:Y:S05]  /*0b10*/  @!P1 BRA `(.L_x_76) ;  /* 0x0000000400049947 */ /* 0x000fea0003800000 */
[----:B------:R-:W0:Y:S01]  /*0b20*/  LDCU UR4, c[0x0][0x3d0] ;  /* 0x00007a00ff0477ac */ /* 0x000e220008000800 */
[----:B------:R-:W-:Y:S01]  /*0b30*/  IADD3 R4, P1, PT, R28, 0x10, RZ ;  /* 0x000000101c047810 */ /* 0x000fe20007f3e0ff */
[----:B------:R-:W-:Y:S01]  /*0b40*/  BSSY.RECONVERGENT B0, `(.L_x_76) ;  /* 0x000003e000007945 */ /* 0x000fe20003800200 */
[----:B------:R-:W-:-:S03]  /*0b50*/  IMAD.MOV.U32 R6, RZ, RZ, 0xffff ;  /* 0x0000ffffff067424 */ /* 0x000fc600078e00ff */
[----:B------:R-:W-:Y:S01]  /*0b60*/  IMAD.X R7, RZ, RZ, R29, P1 ;  /* 0x000000ffff077224 */ /* 0x000fe200008e061d */
[----:B0-----:R-:W-:-:S04]  /*0b70*/  ULOP3.LUT UR4, UR4, 0x7ffffff0, URZ, 0xc0, !UPT ;  /* 0x7ffffff004047892 */ /* 0x001fc8000f8ec0ff */
[----:B------:R-:W-:Y:S02]  /*0b80*/  UIADD3 UR5, UPT, UPT, -UR4, URZ, URZ ;  /* 0x000000ff04057290 */ /* 0x000fe4000fffe1ff */
[----:B------:R-:W-:-:S04]  /*0b90*/  IMAD.U32 R5, RZ, RZ, UR4 ;  /* 0x00000004ff057e24 */ /* 0x000fc8000f8e00ff */
[----:B------:R-:W-:-:S07]  /*0ba0*/  IMAD.U32 R0, RZ, RZ, UR5 ;  /* 0x00000005ff007e24 */ /* 0x000fce000f8e00ff */
.L_x_77:
[----:B------:R-:W-:Y:S01]  /*0bb0*/  VIADD R0, R0, 0x10 ;  /* 0x0000001000007836 */ /* 0x000fe20000000000 */
[C---:B------:R-:W-:Y:S01]  /*0bc0*/  R2UR UR4, R30.reuse ;  /* 0x000000001e0472ca */ /* 0x040fe200000e0000 */
        /* <DEDUP_REMOVED lines=54> */
.L_x_76:
[----:B------:R-:W-:Y:S05]  /*0f30*/  @!P0 BRA `(.L_x_75) ;  /* 0x0000000400088947 */ /* 0x000fea0003800000 */
[----:B------:R-:W-:Y:S02]  /*0f40*/  ISETP.GE.U32.AND P0, PT, R38, 0x8, PT ;  /* 0x000000082600780c */ /* 0x000fe40003f06070 */
[----:B------:R-:W-:-:S11]  /*0f50*/  ISETP.NE.AND P1, PT, R37, RZ, PT ;  /* 0x000000ff2500720c */ /* 0x000fd60003f25270 */
[----:B------:R-:W-:Y:S05]  /*0f60*/  @!P0 BRA `(.L_x_78) ;  /* 0x00000000006c8947 */ /* 0x000fea0003800000 */
[C---:B------:R-:W-:Y:S01]  /*0f70*/  R2UR UR4, R30.reuse ;  /* 0x000000001e0472ca */ /* 0x040fe200000e0000 */
        /* <DEDUP_REMOVED lines=26> */
.L_x_78:
[----:B------:R-:W-:Y:S05]  /*1120*/  @!P1 BRA `(.L_x_75) ;  /* 0x00000000008c9947 */ /* 0x000fea0003800000 */
[----:B-1----:R-:W1:Y:S01]  /*1130*/  LDC R0, c[0x0][0x3d0] ;  /* 0x0000f400ff007b82 */ /* 0x002e620000000800 */
[----:B------:R-:W-:Y:S02]  /*1140*/  ISETP.GE.U32.AND P0, PT, R37, 0x4, PT ;  /* 0x000000042500780c */ /* 0x000fe40003f06070 */
[----:B-1----:R-:W-:-:S04]  /*1150*/  LOP3.LUT R0, R0, 0x3, RZ, 0xc0, !PT ;  /* 0x0000000300007812 */ /* 0x002fc800078ec0ff */
[----:B------:R-:W-:-:S07]  /*1160*/  ISETP.NE.AND P1, PT, R0, RZ, PT ;  /* 0x000000ff0000720c */ /* 0x000fce0003f25270 */
[----:B------:R-:W-:Y:S06]  /*1170*/  @!P0 BRA `(.L_x_79) ;  /* 0x00000000003c8947 */ /* 0x000fec0003800000 */
        /* <DEDUP_REMOVED lines=15> */
.L_x_79:
[----:B------:R-:W-:Y:S05]  /*1270*/  @!P1 BRA `(.L_x_75) ;  /* 0x0000000000389947 */ /* 0x000fea0003800000 */
[----:B------:R-:W-:Y:S01]  /*1280*/  R2UR UR4, R30 ;  /* 0x000000001e0472ca */ /* 0x000fe200000e0000 */
[----:B-1----:R-:W-:Y:S01]  /*1290*/  IMAD.MOV.U32 R4, RZ, RZ, 0xffff ;  /* 0x0000ffffff047424 */ /* 0x002fe200078e00ff */
        /* <DEDUP_REMOVED lines=12> */
.L_x_75:
[----:B------:R-:W4:Y:S01]  /*1360*/  LDC R16, c[0x0][0x3d0] ;  /* 0x0000f400ff107b82 */ /* 0x000f220000000800 */
[----:B-1----:R-:W-:Y:S01]  /*1370*/  MOV R0, 0x8 ;  /* 0x0000000800007802 */ /* 0x002fe20000000f00 */
[----:B------:R-:W-:Y:S02]  /*1380*/  IMAD.U32 R7, RZ, RZ, UR37 ;  /* 0x00000025ff077e24 */ /* 0x000fe4000f8e00ff */
[----:B------:R-:W-:Y:S02]  /*1390*/  IMAD.U32 R5, RZ, RZ, UR37 ;  /* 0x00000025ff057e24 */ /* 0x000fe4000f8e00ff */
[----:B--23--:R-:W-:Y:S02]  /*13a0*/  IMAD.U32 R4, RZ, RZ, UR36 ;  /* 0x00000024ff047e24 */ /* 0x00cfe4000f8e00ff */
[----:B0-----:R0:W1:Y:S01]  /*13b0*/  LDC.64 R2, c[0x4][R0] ;  /* 0x0100000000027b82 */ /* 0x0010620000000a00 */
[----:B------:R-:W-:Y:S02]  /*13c0*/  IMAD.U32 R6, RZ, RZ, UR36 ;  /* 0x00000024ff067e24 */ /* 0x000fe4000f8e00ff */
[----:B------:R-:W-:Y:S01]  /*13d0*/  IMAD.MOV.U32 R5, RZ, RZ, R7 ;  /* 0x000000ffff057224 */ /* 0x000fe200078e0007 */
[----:B----4-:R-:W-:-:S04]  /*13e0*/  ISETP.GE.AND P0, PT, R16, 0x1, PT ;  /* 0x000000011000780c */ /* 0x010fc80003f06270 */
[----:B0-----:R-:W-:-:S09]  /*13f0*/  P2R R0, PR, RZ, 0x1 ;  /* 0x00000001ff007803 */ /* 0x001fd20000000000 */
[----:B------:R-:W-:-:S07]  /*1400*/  LEPC R20, `(.L_x_80) ;  /* 0x000000001014794e */ /* 0x000fce0000000000 */
[----:B-1----:R-:W-:Y:S05]  /*1410*/  CALL.ABS.NOINC R2 ;  /* 0x0000000002007343 */ /* 0x002fea0003c00000 */
.L_x_80:
        /* <DEDUP_REMOVED lines=17> */
.L_x_83:
        /* <DEDUP_REMOVED lines=56> */
.L_x_82:
        /* <DEDUP_REMOVED lines=31> */
.L_x_84:
        /* <DEDUP_REMOVED lines=21> */
.L_x_85:
        /* <DEDUP_REMOVED lines=15> */
.L_x_81:
        /* <DEDUP_REMOVED lines=12> */
.L_x_86:
        /* <DEDUP_REMOVED lines=17> */
.L_x_89:
        /* <DEDUP_REMOVED lines=56> */
.L_x_88:
        /* <DEDUP_REMOVED lines=31> */
.L_x_90:
        /* <DEDUP_REMOVED lines=21> */
.L_x_91:
        /* <DEDUP_REMOVED lines=15> */
.L_x_87:
        /* <DEDUP_REMOVED lines=12> */
.L_x_92:
        /* <DEDUP_REMOVED lines=17> */
.L_x_95:
        /* <DEDUP_REMOVED lines=56> */
.L_x_94:
        /* <DEDUP_REMOVED lines=31> */
.L_x_96:
        /* <DEDUP_REMOVED lines=21> */
.L_x_97:
        /* <DEDUP_REMOVED lines=15> */
.L_x_93:
[----:B-1----:R-:W-:Y:S01]  /*2fe0*/  MOV R0, 0x8 ;  /* 0x0000000800007802 */ /* 0x002fe20000000f00 */
[----:B------:R-:W-:Y:S02]  /*2ff0*/  IMAD.U32 R7, RZ, RZ, UR37 ;  /* 0x00000025ff077e24 */ /* 0x000fe4000f8e00ff */
[----:B------:R-:W-:Y:S01]  /*3000*/  IMAD.U32 R5, RZ, RZ, UR37 ;  /* 0x00000025ff057e24 */ /* 0x000fe2000f8e00ff */
[----:B0-23--:R0:W1:Y:S01]  /*3010*/  LDC.64 R2, c[0x4][R0] ;  /* 0x0100000000027b82 */ /* 0x00d0620000000a00 */
[----:B------:R-:W-:Y:S02]  /*3020*/  IMAD.U32 R4, RZ, RZ, UR36 ;  /* 0x00000024ff047e24 */ /* 0x000fe4000f8e00ff */
[----:B------:R-:W-:Y:S02]  /*3030*/  IMAD.U32 R6, RZ, RZ, UR36 ;  /* 0x00000024ff067e24 */ /* 0x000fe4000f8e00ff */
[----:B------:R-:W-:-:S07]  /*3040*/  IMAD.MOV.U32 R5, RZ, RZ, R7 ;  /* 0x000000ffff057224 */ /* 0x000fce00078e0007 */
[----:B------:R-:W-:-:S07]  /*3050*/  LEPC R20, `(.L_x_98) ;  /* 0x000000001014794e */ /* 0x000fce0000000000 */
[----:B01----:R-:W-:Y:S05]  /*3060*/  CALL.ABS.NOINC R2 ;  /* 0x0000000002007343 */ /* 0x003fea0003c00000 */
.L_x_98:
        /* <DEDUP_REMOVED lines=17> */
.L_x_101:
        /* <DEDUP_REMOVED lines=56> */
.L_x_100:
        /* <DEDUP_REMOVED lines=31> */
.L_x_102:
[----:B------:R-:W-:Y:S05]  /*36f0*/  @!P1 BRA `(.L_x_99) ;  /* 0x0000000000889947 */ /* 0x000fea0003800000 */
[----:B-1----:R-:W1:Y:S01]  /*3700*/  LDC R0, c[0x0][0x3d0] ;  /* 0x0000f400ff007b82 */ /* 0x002e620000000800 */
[----:B------:R-:W-:Y:S02]  /*3710*/  ISETP.GE.U32.AND P1, PT, R37, 0x4, PT ;  /* 0x000000042500780c */ /* 0x000fe40003f26070 */
[----:B-1----:R-:W-:-:S11]  /*3720*/  LOP3.LUT P0, R0, R0, 0x3, RZ, 0xc0, !PT ;  /* 0x0000000300007812 */ /* 0x002fd6000780c0ff */
        /* <DEDUP_REMOVED lines=16> */
.L_x_103:
        /* <DEDUP_REMOVED lines=15> */
.L_x_99:
        /* <DEDUP_REMOVED lines=9> */
.L_x_104:
        /* <DEDUP_REMOVED lines=17> */
.L_x_107:
        /* <DEDUP_REMOVED lines=56> */
.L_x_106:
        /* <DEDUP_REMOVED lines=31> */
.L_x_108:
[----:B------:R-:W-:Y:S05]  /*4030*/  @!P1 BRA `(.L_x_105) ;  /* 0x00000000008c9947 */ /* 0x000fea0003800000 */
[----:B------:R-:W2:Y:S01]  /*4040*/  LDC R4, c[0x0][0x3d0] ;  /* 0x0000f400ff047b82 */ /* 0x000ea20000000800 */
[----:B------:R-:W-:Y:S02]  /*4050*/  ISETP.GE.U32.AND P1, PT, R37, 0x4, PT ;  /* 0x000000042500780c */ /* 0x000fe40003f26070 */
[----:B--2---:R-:W-:-:S11]  /*4060*/  LOP3.LUT P0, RZ, R4, 0x3, RZ, 0xc0, !PT ;  /* 0x0000000304ff7812 */ /* 0x004fd6000780c0ff */
[----:B------:R-:W-:Y:S05]  /*4070*/  @!P1 BRA `(.L_x_109) ;  /* 0x00000000003c9947 */ /* 0x000fea0003800000 */
[C---:B------:R-:W-:Y:S01]  /*4080*/  R2UR UR4, R30.reuse ;  /* 0x000000001e0472ca */ /* 0x040fe200000e0000 */
[----:B-1----:R-:W-:Y:S01]  /*4090*/  IMAD.MOV.U32 R0, RZ, RZ, 0xffff ;  /* 0x0000ffffff007424 */ /* 0x002fe200078e00ff */
        /* <DEDUP_REMOVED lines=13> */
.L_x_109:
[----:B------:R-:W-:Y:S05]  /*4170*/  @!P0 BRA `(.L_x_105) ;  /* 0x00000000003c8947 */ /* 0x000fea0003800000 */
[----:B------:R-:W-:Y:S01]  /*4180*/  LOP3.LUT R4, R4, 0x3, RZ, 0xc0, !PT ;  /* 0x0000000304047812 */ /* 0x000fe200078ec0ff */
[----:B-12---:R-:W-:Y:S01]  /*4190*/  IMAD.MOV.U32 R0, RZ, RZ, 0xffff ;  /* 0x0000ffffff007424 */ /* 0x006fe200078e00ff */
[----:B------:R-:W-:Y:S01]  /*41a0*/  R2UR UR4, R30 ;  /* 0x000000001e0472ca */ /* 0x000fe200000e0000 */
[----:B0-----:R-:W-:Y:S01]  /*41b0*/  IMAD.WIDE.U32 R2, R5, 0x2, R22 ;  /* 0x0000000205027825 */ /* 0x001fe200078e0016 */
[----:B------:R-:W-:Y:S02]  /*41c0*/  R2UR UR5, R31 ;  /* 0x000000001f0572ca */ /* 0x000fe400000e0000 */
        /* <DEDUP_REMOVED lines=10> */
.L_x_105:
[----:B-1234-:R-:W-:Y:S01]  /*4270*/  MOV R0, 0x8 ;  /* 0x0000000800007802 */ /* 0x01efe20000000f00 */
[----:B------:R-:W-:Y:S02]  /*4280*/  IMAD.U32 R7, RZ, RZ, UR37 ;  /* 0x00000025ff077e24 */ /* 0x000fe4000f8e00ff */
[----:B------:R-:W-:Y:S01]  /*4290*/  IMAD.U32 R5, RZ, RZ, UR37 ;  /* 0x00000025ff057e24 */ /* 0x000fe2000f8e00ff */
[----:B0-----:R0:W1:Y:S01]  /*42a0*/  LDC.64 R2, c[0x4][R0] ;  /* 0x0100000000027b82 */ /* 0x0010620000000a00 */
[----:B------:R-:W-:Y:S02]  /*42b0*/  IMAD.U32 R4, RZ, RZ, UR36 ;  /* 0x00000024ff047e24 */ /* 0x000fe4000f8e00ff */
[----:B------:R-:W-:Y:S02]  /*42c0*/  IMAD.U32 R6, RZ, RZ, UR36 ;  /* 0x00000024ff067e24 */ /* 0x000fe4000f8e00ff */
[----:B------:R-:W-:-:S07]  /*42d0*/  IMAD.MOV.U32 R5, RZ, RZ, R7 ;  /* 0x000000ffff057224 */ /* 0x000fce00078e0007 */
[----:B------:R-:W-:-:S07]  /*42e0*/  LEPC R20, `(.L_x_110) ;  /* 0x000000001014794e */ /* 0x000fce0000000000 */
[----:B01----:R-:W-:Y:S05]  /*42f0*/  CALL.ABS.NOINC R2 ;  /* 0x0000000002007343 */ /* 0x003fea0003c00000 */
.L_x_110:
        /* <DEDUP_REMOVED lines=17> */
.L_x_113:
        /* <DEDUP_REMOVED lines=56> */
.L_x_112:
        /* <DEDUP_REMOVED lines=31> */
.L_x_114:
        /* <DEDUP_REMOVED lines=20> */
.L_x_115:
        /* <DEDUP_REMOVED lines=16> */
.L_x_111:
[----:B------:R-:W5:Y:S02]  /*4bc0*/  LDC R5, c[0x0][0x3a4] ;  /* 0x0000e900ff057b82 */ /* 0x000f640000000800 */
[----:B-----5:R-:W-:-:S13]  /*4bd0*/  ISETP.GE.AND P0, PT, R36, R5, PT ;  /* 0x000000052400720c */ /* 0x020fda0003f06270 */
[----:B------:R-:W-:Y:S05]  /*4be0*/  @P0 EXIT ;  /* 0x000000000000094d */ /* 0x000fea0003800000 */
[----:B01234-:R-:W0:Y:S01]  /*4bf0*/  S2R R3, SR_TID.X ;  /* 0x0000000000037919 */ /* 0x01fe220000002100 */
[----:B------:R-:W1:Y:S01]  /*4c00*/  LDC.64 R6, c[0x0][0x388] ;  /* 0x0000e200ff067b82 */ /* 0x000e620000000a00 */
[----:B------:R-:W-:Y:S01]  /*4c10*/  IMAD.SHL.U32 R0, R36, 0x400, RZ ;  /* 0x0000040024007824 */ /* 0x000fe200078e00ff */
[----:B------:R-:W-:Y:S02]  /*4c20*/  R2UR UR4, R30 ;  /* 0x000000001e0472ca */ /* 0x000fe400000e0000 */
[----:B------:R-:W-:Y:S02]  /*4c30*/  R2UR UR5, R31 ;  /* 0x000000001f0572ca */ /* 0x000fe400000e0000 */
[----:B0-----:R-:W-:-:S05]  /*4c40*/  LOP3.LUT R9, R0, R3, RZ, 0xfc, !PT ;  /* 0x0000000300097212 */ /* 0x001fca00078efcff */
[----:B-1----:R-:W-:-:S06]  /*4c50*/  IMAD.WIDE R6, R9, 0x4, R6 ;  /* 0x0000000409067825 */ /* 0x002fcc00078e0206 */
[----:B------:R-:W2:Y:S01]  /*4c60*/  LDG.E R0, desc[UR4][R6.64] ;  /* 0x0000000406007981 */ /* 0x000ea2000c1e1900 */
[----:B------:R-:W-:Y:S02]  /*4c70*/  MOV R8, 0x400 ;  /* 0x0000040000087802 */ /* 0x000fe40000000f00 */
[----:B------:R-:W-:Y:S01]  /*4c80*/  ISETP.GT.U32.AND P0, PT, R3, 0x27f, PT ;  /* 0x0000027f0300780c */ /* 0x000fe20003f04070 */
[----:B------:R-:W0:Y:S02]  /*4c90*/  S2R R13, SR_CgaCtaId ;  /* 0x00000000000d7919 */ /* 0x000e240000008800 */
[----:B0-----:R-:W-:-:S05]  /*4ca0*/  LEA R4, R13, R8, 0x18 ;  /* 0x000000080d047211 */ /* 0x001fca00078ec0ff */
[----:B------:R-:W-:-:S05]  /*4cb0*/  IMAD R2, R3, 0x4, R4 ;  /* 0x0000000403027824 */ /* 0x000fca00078e0204 */
[----:B--2---:R0:W-:Y:S01]  /*4cc0*/  STS [R2], R0 ;  /* 0x0000000002007388 */ /* 0x0041e20000000800 */
[----:B------:R-:W-:Y:S05]  /*4cd0*/  @P0 BRA `(.L_x_116) ;  /* 0x0000000000540947 */ /* 0x000fea0003800000 */
[----:B------:R-:W-:Y:S02]  /*4ce0*/  ISETP.GT.U32.AND P0, PT, R3, 0x7f, PT ;  /* 0x0000007f0300780c */ /* 0x000fe40003f04070 */
[----:B------:R-:W-:Y:S02]  /*4cf0*/  R2UR UR4, R30 ;  /* 0x000000001e0472ca */ /* 0x000fe400000e0000 */
[----:B------:R-:W-:-:S09]  /*4d00*/  R2UR UR5, R31 ;  /* 0x000000001f0572ca */ /* 0x000fd200000e0000 */
[----:B------:R-:W-:Y:S02]  /*4d10*/  @!P0 R2UR UR6, R30 ;  /* 0x000000001e0682ca */ /* 0x000fe400000e0000 */
[----:B------:R-:W-:Y:S02]  /*4d20*/  @!P0 R2UR UR7, R31 ;  /* 0x000000001f0782ca */ /* 0x000fe400000e0000 */
[----:B------:R-:W2:Y:S11]  /*4d30*/  LDG.E R9, desc[UR4][R6.64+0x800] ;  /* 0x0008000406097981 */ /* 0x000eb6000c1e1900 */
[----:B------:R-:W3:Y:S04]  /*4d40*/  @!P0 LDG.E R11, desc[UR6][R6.64+0x1000] ;  /* 0x00100006060b8981 */ /* 0x000ee8000c1e1900 */
[----:B--2---:R1:W-:Y:S04]  /*4d50*/  STS [R2+0x800], R9 ;  /* 0x0008000902007388 */ /* 0x0043e80000000800 */
[----:B---3--:R1:W-:Y:S01]  /*4d60*/  @!P0 STS [R2+0x1000], R11 ;  /* 0x0010000b02008388 */ /* 0x0083e20000000800 */
[----:B------:R-:W-:Y:S05]  /*4d70*/  @!P0 BRA `(.L_x_117) ;  /* 0x0000000000088947 */ /* 0x000fea0003800000 */
[----:B------:R-:W-:-:S13]  /*4d80*/  ISETP.GT.U32.AND P0, PT, R3, 0xff, PT ;  /* 0x000000ff0300780c */ /* 0x000fda0003f04070 */
[----:B------:R-:W-:Y:S05]  /*4d90*/  @P0 BRA `(.L_x_116) ;  /* 0x0000000000240947 */ /* 0x000fea0003800000 */
.L_x_117:
[----:B------:R-:W2:Y:S01]  /*4da0*/  LDC.64 R6, c[0x0][0x3b0] ;  /* 0x0000ec00ff067b82 */ /* 0x000ea20000000a00 */
[----:B------:R-:W-:Y:S02]  /*4db0*/  R2UR UR4, R30 ;  /* 0x000000001e0472ca */ /* 0x000fe400000e0000 */
[----:B------:R-:W-:Y:S01]  /*4dc0*/  R2UR UR5, R31 ;  /* 0x000000001f0572ca */ /* 0x000fe200000e0000 */
[----:B--2---:R-:W-:-:S12]  /*4dd0*/  IMAD.WIDE.U32 R6, R3, 0x4, R6 ;  /* 0x0000000403067825 */ /* 0x004fd800078e0006 */
[----:B------:R-:W2:Y:S01]  /*4de0*/  LDG.E R6, desc[UR4][R6.64] ;  /* 0x0000000406067981 */ /* 0x000ea2000c1e1900 */
[----:B0-----:R-:W-:-:S05]  /*4df0*/  VIADD R0, R8, 0x1200 ;  /* 0x0000120008007836 */ /* 0x001fca0000000000 */
[----:B------:R-:W-:-:S05]  /*4e00*/  LEA R0, R13, R0, 0x18 ;  /* 0x000000000d007211 */ /* 0x000fca00078ec0ff */
[----:B-1----:R-:W-:-:S05]  /*4e10*/  IMAD R9, R3, 0x4, R0 ;  /* 0x0000000403097824 */ /* 0x002fca00078e0200 */
[----:B--2---:R2:W-:Y:S02]  /*4e20*/  STS [R9], R6 ;  /* 0x0000000609007388 */ /* 0x0045e40000000800 */
.L_x_116:
[----:B------:R-:W-:Y:S05]  /*4e30*/  WARPSYNC.ALL ;  /* 0x0000000000007948 */ /* 0x000fea0003800000 */
[----:B------:R-:W-:Y:S01]  /*4e40*/  BAR.SYNC.DEFER_BLOCKING 0x0 ;  /* 0x0000000000007b1d */ /* 0x000fe20000010000 */
[----:B01----:R-:W-:Y:S02]  /*4e50*/  IMAD R2, R3, -0x3, R2 ;  /* 0xfffffffd03027824 */ /* 0x003fe400078e0202 */
[----:B------:R-:W-:Y:S02]  /*4e60*/  VIADD R8, R8, 0x1200 ;  /* 0x0000120008087836 */ /* 0x000fe40000000000 */
[----:B------:R-:W-:Y:S01]  /*4e70*/  VIADD R5, R5, 0xffffffff ;  /* 0xffffffff05057836 */ /* 0x000fe20000000000 */
[----:B------:R-:W0:Y:S01]  /*4e80*/  LDCU UR6, c[0x0][0x398] ;  /* 0x00007300ff0677ac */ /* 0x000e220008000800 */
[----:B------:R-:W-:Y:S01]  /*4e90*/  BSSY.RECONVERGENT B0, `(.L_x_118) ;  /* 0x000003e000007945 */ /* 0x000fe20003800200 */
[----:B------:R-:W-:-:S02]  /*4ea0*/  LEA R13, R13, R8, 0x18 ;  /* 0x000000080d0d7211 */ /* 0x000fc400078ec0ff */
[----:B------:R-:W-:Y:S01]  /*4eb0*/  ISETP.NE.AND P0, PT, R36, R5, PT ;  /* 0x000000052400720c */ /* 0x000fe20003f05270 */
[----:B------:R-:W1:Y:S01]  /*4ec0*/  LDCU UR7, c[0x0][0x39c] ;  /* 0x00007380ff0777ac */ /* 0x000e620008000800 */
[----:B------:R-:W3:Y:S01]  /*4ed0*/  LDCU UR5, c[0x0][0x394] ;  /* 0x00007280ff0577ac */ /* 0x000ee20008000800 */
[----:B------:R-:W2:Y:S02]  /*4ee0*/  LDS.U8 R0, [R2] ;  /* 0x0000000002007984 */ /* 0x000ea40000000000 */
[----:B--2---:R-:W-:Y:S02]  /*4ef0*/  IMAD R6, R0, 0x4, R13 ;  /* 0x0000000400067824 */ /* 0x004fe400078e020d */
[----:B------:R-:W2:Y:S04]  /*4f00*/  LDC R0, c[0x0][0x3a8] ;  /* 0x0000ea00ff007b82 */ /* 0x000ea80000000800 */
[----:B------:R-:W4:Y:S01]  /*4f10*/  LDS R6, [R6] ;  /* 0x0000000006067984 */ /* 0x000f220000000800 */
[----:B--2---:R-:W-:-:S02]  /*4f20*/  SEL R0, R0, 0x1200, !P0 ;  /* 0x0000120000007807 */ /* 0x004fc40004000000 */
[----:B----4-:R-:W-:-:S13]  /*4f30*/  ISETP.GE.AND P1, PT, R6, RZ, PT ;  /* 0x000000ff0600720c */ /* 0x010fda0003f26270 */
[----:B01-3--:R-:W-:Y:S05]  /*4f40*/  @!P1 BRA `(.L_x_119) ;  /* 0x0000000000c89947 */ /* 0x00bfea0003800000 */
[----:B------:R-:W0:Y:S01]  /*4f50*/  LDCU UR4, c[0x0][0x39c] ;  /* 0x00007380ff0477ac */ /* 0x000e220008000800 */
[----:B------:R-:W-:Y:S02]  /*4f60*/  IMAD.MOV.U32 R13, RZ, RZ, R6 ;  /* 0x000000ffff0d7224 */ /* 0x000fe400078e0006 */
[----:B------:R-:W-:Y:S02]  /*4f70*/  VIADD R7, R3, 0x1 ;  /* 0x0000000103077836 */ /* 0x000fe40000000000 */
[----:B------:R-:W-:-:S03]  /*4f80*/  IMAD.MOV.U32 R5, RZ, RZ, RZ ;  /* 0x000000ffff057224 */ /* 0x000fc600078e00ff */
[----:B------:R-:W-:Y:S02]  /*4f90*/  ISETP.GE.AND P1, PT, R7, R0, PT ;  /* 0x000000000700720c */ /* 0x000fe40003f26270 */
[----:B0-----:R-:W-:-:S13]  /*4fa0*/  ISETP.GE.AND P0, PT, R13, UR4, PT ;  /* 0x000000040d007c0c */ /* 0x001fda000bf06270 */
[----:B------:R-:W-:Y:S01]  /*4fb0*/  @!P0 R2UR UR8, R30 ;  /* 0x000000001e0882ca */ /* 0x000fe200000e0000 */
[----:B------:R-:W-:Y:S01]  /*4fc0*/  @!P0 IMAD.MOV.U32 R5, RZ, RZ, 0x1 ;  /* 0x00000001ff058424 */ /* 0x000fe200078e00ff */
[----:B------:R-:W-:-:S13]  /*4fd0*/  @!P0 R2UR UR9, R31 ;  /* 0x000000001f0982ca */ /* 0x000fda00000e0000 */
[----:B------:R0:W-:Y:S01]  /*4fe0*/  @!P0 ST.E.U16 desc[UR8][R34.64], R13 ;  /* 0x0000000d22008985 */ /* 0x0001e2000c101508 */
[----:B------:R-:W-:Y:S05]  /*4ff0*/  @P1 BRA `(.L_x_119) ;  /* 0x00000000009c1947 */ /* 0x000fea0003800000 */
[----:B------:R-:W1:Y:S01]  /*5000*/  LDCU UR4, c[0x0][0x398] ;  /* 0x00007300ff0477ac */ /* 0x000e620008000800 */
[----:B------:R-:W-:-:S05]  /*5010*/  IMAD.MOV.U32 R6, RZ, RZ, -0x1 ;  /* 0xffffffffff067424 */ /* 0x000fca00078e00ff */
[----:B-1----:R-:W-:-:S07]  /*5020*/  SHF.L.U32 R6, R6, UR4, RZ ;  /* 0x0000000406067c19 */ /* 0x002fce00080006ff */
.L_x_120:
[----:B-1----:R-:W-:Y:S01]  /*5030*/  IMAD.IADD R10, R4, 0x1, R7 ;  /* 0x00000001040a7824 */ /* 0x002fe200078e0207 */
[----:B------:R-:W1:Y:S01]  /*5040*/  LDC.64 R8, c[0x0][0x3b8] ;  /* 0x0000ee00ff087b82 */ /* 0x000e620000000a00 */
[----:B------:R-:W-:Y:S02]  /*5050*/  R2UR UR8, R30 ;  /* 0x000000001e0872ca */ /* 0x000fe400000e0000 */
[----:B------:R-:W-:Y:S02]  /*5060*/  R2UR UR9, R31 ;  /* 0x000000001f0972ca */ /* 0x000fe400000e0000 */
[----:B------:R-:W0:Y:S02]  /*5070*/  LDS.U8 R10, [R10] ;  /* 0x000000000a0a7984 */ /* 0x000e240000000000 */
[----:B0-----:R-:W-:-:S05]  /*5080*/  IMAD R13, R13, 0x100, R10 ;  /* 0x000001000d0d7824 */ /* 0x001fca00078e020a */
[----:B------:R-:W-:-:S05]  /*5090*/  SHF.R.S32.HI R11, RZ, UR6, R13 ;  /* 0x00000006ff0b7c19 */ /* 0x000fca000801140d */
[----:B-1----:R-:W-:-:S06]  /*50a0*/  IMAD.WIDE R8, R11, 0x4, R8 ;  /* 0x000000040b087825 */ /* 0x002fcc00078e0208 */
[----:B------:R-:W2:Y:S01]  /*50b0*/  LDG.E R8, desc[UR8][R8.64] ;  /* 0x0000000808087981 */ /* 0x000ea2000c1e1900 */
[----:B------:R-:W-:-:S05]  /*50c0*/  LOP3.LUT R13, R13, R6, RZ, 0x30, !PT ;  /* 0x000000060d0d7212 */ /* 0x000fca00078e30ff */
[----:B--2---:R-:W-:-:S05]  /*50d0*/  IMAD.IADD R13, R13, 0x1, R8 ;  /* 0x000000010d0d7824 */ /* 0x004fca00078e0208 */
[----:B------:R-:W-:-:S13]  /*50e0*/  ISETP.GE.AND P0, PT, R13, UR5, PT ;  /* 0x000000050d007c0c */ /* 0x000fda000bf06270 */
[----:B------:R-:W-:Y:S05]  /*50f0*/  @P0 BRA `(.L_x_119) ;  /* 0x00000000005c0947 */ /* 0x000fea0003800000 */
[----:B------:R-:W0:Y:S01]  /*5100*/  LDC.64 R8, c[0x0][0x3c0] ;  /* 0x0000f000ff087b82 */ /* 0x000e220000000a00 */
[----:B------:R-:W-:Y:S02]  /*5110*/  R2UR UR8, R30 ;  /* 0x000000001e0872ca */ /* 0x000fe400000e0000 */
[----:B------:R-:W-:Y:S01]  /*5120*/  R2UR UR9, R31 ;  /* 0x000000001f0972ca */ /* 0x000fe200000e0000 */
[----:B0-----:R-:W-:-:S12]  /*5130*/  IMAD.WIDE R8, R13, 0x4, R8 ;  /* 0x000000040d087825 */ /* 0x001fd800078e0208 */
[----:B------:R-:W2:Y:S02]  /*5140*/  LDG.E R8, desc[UR8][R8.64] ;  /* 0x0000000808087981 */ /* 0x000ea4000c1e1900 */
[----:B--2---:R-:W-:-:S04]  /*5150*/  LOP3.LUT R10, R8, 0x7fff, RZ, 0xc0, !PT ;  /* 0x00007fff080a7812 */ /* 0x004fc800078ec0ff */
[----:B------:R-:W-:-:S13]  /*5160*/  ISETP.NE.AND P0, PT, R10, R11, PT ;  /* 0x0000000b0a00720c */ /* 0x000fda0003f05270 */
[----:B------:R-:W-:Y:S05]  /*5170*/  @P0 BRA `(.L_x_119) ;  /* 0x00000000003c0947 */ /* 0x000fea0003800000 */
[----:B------:R-:W0:Y:S01]  /*5180*/  LDC.64 R8, c[0x0][0x3c8] ;  /* 0x0000f200ff087b82 */ /* 0x000e220000000a00 */
[----:B------:R-:W-:Y:S02]  /*5190*/  R2UR UR8, R30 ;  /* 0x000000001e0872ca */ /* 0x000fe400000e0000 */
[----:B------:R-:W-:Y:S01]  /*51a0*/  R2UR UR9, R31 ;  /* 0x000000001f0972ca */ /* 0x000fe200000e0000 */
[----:B0-----:R-:W-:-:S12]  /*51b0*/  IMAD.WIDE R8, R13, 0x4, R8 ;  /* 0x000000040d087825 */ /* 0x001fd800078e0208 */
[----:B------:R-:W2:Y:S01]  /*51c0*/  LDG.E R9, desc[UR8][R8.64] ;  /* 0x0000000808097981 */ /* 0x000ea2000c1e1900 */
[----:B------:R-:W-:-:S05]  /*51d0*/  VIADD R7, R7, 0x1 ;  /* 0x0000000107077836 */ /* 0x000fca0000000000 */
[----:B------:R-:W-:Y:S02]  /*51e0*/  ISETP.NE.AND P1, PT, R7, R0, PT ;  /* 0x000000000700720c */ /* 0x000fe40003f25270 */
[----:B--2---:R-:W-:-:S04]  /*51f0*/  LOP3.LUT R13, R9, 0x1ffff, RZ, 0xc0, !PT ;  /* 0x0001ffff090d7812 */ /* 0x004fc800078ec0ff */
[----:B------:R-:W-:-:S13]  /*5200*/  ISETP.GE.AND P0, PT, R13, UR7, PT ;  /* 0x000000070d007c0c */ /* 0x000fda000bf06270 */
[----:B------:R-:W-:Y:S01]  /*5210*/  @!P0 R2UR UR8, R30 ;  /* 0x000000001e0882ca */ /* 0x000fe200000e0000 */
[----:B------:R-:W-:Y:S01]  /*5220*/  @!P0 IMAD.WIDE R10, R5, 0x2, R34 ;  /* 0x00000002050a8825 */ /* 0x000fe200078e0222 */
[----:B------:R-:W-:-:S03]  /*5230*/  @!P0 R2UR UR9, R31 ;  /* 0x000000001f0982ca */ /* 0x000fc600000e0000 */
[----:B------:R-:W-:-:S10]  /*5240*/  @!P0 VIADD R5, R5, 0x1 ;  /* 0x0000000105058836 */ /* 0x000fd40000000000 */
[----:B------:R1:W-:Y:S01]  /*5250*/  @!P0 ST.E.U16 desc[UR8][R10.64], R9 ;  /* 0x000000090a008985 */ /* 0x0003e2000c101508 */
[----:B------:R-:W-:Y:S05]  /*5260*/  @P1 BRA `(.L_x_120) ;  /* 0xfffffffc00701947 */ /* 0x000fea000383ffff */
.L_x_119:
[----:B------:R-:W-:Y:S05]  /*5270*/  BSYNC.RECONVERGENT B0 ;  /* 0x0000000000007941 */ /* 0x000fea0003800200 */
.L_x_118:
[----:B------:R-:W2:Y:S01]  /*5280*/  LDS.U8 R4, [R2+0x200] ;  /* 0x0002000002047984 */ /* 0x000ea20000000000 */
[----:B------:R-:W-:Y:S01]  /*5290*/  MOV R6, 0x400 ;  /* 0x0000040000067802 */ /* 0x000fe20000000f00 */
[----:B------:R-:W3:Y:S01]  /*52a0*/  LDCU UR5, c[0x0][0x398] ;  /* 0x00007300ff0577ac */ /* 0x000ee20008000800 */
[----:B------:R-:W-:Y:S01]  /*52b0*/  BSSY.RECONVERGENT B0, `(.L_x_121) ;  /* 0x000003d000007945 */ /* 0x000fe20003800200 */
[----:B------:R-:W4:Y:S02]  /*52c0*/  S2R R8, SR_CgaCtaId ;  /* 0x0000000000087919 */ /* 0x000f240000008800 */
[----:B------:R-:W-:Y:S01]  /*52d0*/  VIADD R5, R6, 0x1200 ;  /* 0x0000120006057836 */ /* 0x000fe20000000000 */
[----:B------:R-:W0:Y:S01]  /*52e0*/  LDCU UR7, c[0x0][0x39c] ;  /* 0x00007380ff0777ac */ /* 0x000e220008000800 */
[----:B------:R-:W0:Y:S03]  /*52f0*/  LDCU UR6, c[0x0][0x394] ;  /* 0x00007280ff0677ac */ /* 0x000e260008000800 */
[----:B----4-:R-:W-:-:S05]  /*5300*/  LEA R5, R8, R5, 0x18 ;  /* 0x0000000508057211 */ /* 0x010fca00078ec0ff */
[----:B--2---:R-:W-:-:S06]  /*5310*/  IMAD R4, R4, 0x4, R5 ;  /* 0x0000000404047824 */ /* 0x004fcc00078e0205 */
[----:B------:R-:W2:Y:S02]  /*5320*/  LDS R4, [R4] ;  /* 0x0000000004047984 */ /* 0x000ea40000000800 */
[----:B--2---:R-:W-:-:S13]  /*5330*/  ISETP.GE.AND P0, PT, R4, RZ, PT ;  /* 0x000000ff0400720c */ /* 0x004fda0003f06270 */
[----:B0--3--:R-:W-:Y:S05]  /*5340*/  @!P0 BRA `(.L_x_122) ;  /* 0x0000000000cc8947 */ /* 0x009fea0003800000 */
        /* <DEDUP_REMOVED lines=11> */
[----:B------:R-:W2:Y:S01]  /*5400*/  LDCU UR4, c[0x0][0x398] ;  /* 0x00007300ff0477ac */ /* 0x000ea20008000800 */
[----:B-1----:R-:W-:Y:S01]  /*5410*/  IMAD.MOV.U32 R9, RZ, RZ, -0x1 ;  /* 0xffffffffff097424 */ /* 0x002fe200078e00ff */
[----:B------:R-:W-:-:S04]  /*5420*/  LEA R4, R8, R6, 0x18 ;  /* 0x0000000608047211 */ /* 0x000fc800078ec0ff */
[----:B--2---:R-:W-:-:S07]  /*5430*/  SHF.L.U32 R6, R9, UR4, RZ ;  /* 0x0000000409067c19 */ /* 0x004fce00080006ff */
.L_x_123:
[----:B--2---:R-:W-:Y:S01]  /*5440*/  IMAD.IADD R10, R4, 0x1, R7 ;  /* 0x00000001040a7824 */ /* 0x004fe200078e0207 */
        /* <DEDUP_REMOVED lines=35> */
.L_x_122:
[----:B------:R-:W-:Y:S05]  /*5680*/  BSYNC.RECONVERGENT B0 ;  /* 0x0000000000007941 */ /* 0x000fea0003800200 */
.L_x_121:
[----:B------:R-:W3:Y:S01]  /*5690*/  LDS.U8 R4, [R2+0x400] ;  /* 0x0004000002047984 */ /* 0x000ee20000000000 */
[----:B------:R-:W-:Y:S01]  /*56a0*/  MOV R6, 0x400 ;  /* 0x0000040000067802 */ /* 0x000fe20000000f00 */
[----:B------:R-:W4:Y:S01]  /*56b0*/  LDCU UR5, c[0x0][0x398] ;  /* 0x00007300ff0577ac */ /* 0x000f220008000800 */
[----:B------:R-:W-:Y:S01]  /*56c0*/  BSSY.RECONVERGENT B0, `(.L_x_124) ;  /* 0x000003d000007945 */ /* 0x000fe20003800200 */
[----:B------:R-:W5:Y:S02]  /*56d0*/  S2R R8, SR_CgaCtaId ;  /* 0x0000000000087919 */ /* 0x000f640000008800 */
[----:B------:R-:W-:Y:S01]  /*56e0*/  VIADD R5, R6, 0x1200 ;  /* 0x0000120006057836 */ /* 0x000fe20000000000 */
[----:B------:R-:W0:Y:S01]  /*56f0*/  LDCU UR7, c[0x0][0x39c] ;  /* 0x00007380ff0777ac */ /* 0x000e220008000800 */
[----:B------:R-:W0:Y:S03]  /*5700*/  LDCU UR6, c[0x0][0x394] ;  /* 0x00007280ff0677ac */ /* 0x000e260008000800 */
[----:B-----5:R-:W-:-:S05]  /*5710*/  LEA R5, R8, R5, 0x18 ;  /* 0x0000000508057211 */ /* 0x020fca00078ec0ff */
[----:B---3--:R-:W-:-:S06]  /*5720*/  IMAD R4, R4, 0x4, R5 ;  /* 0x0000000404047824 */ /* 0x008fcc00078e0205 */
[----:B------:R-:W3:Y:S02]  /*5730*/  LDS R4, [R4] ;  /* 0x0000000004047984 */ /* 0x000ee40000000800 */
[----:B---3--:R-:W-:-:S13]  /*5740*/  ISETP.GE.AND P0, PT, R4, RZ, PT ;  /* 0x000000ff0400720c */ /* 0x008fda0003f06270 */
[----:B0---4-:R-:W-:Y:S05]  /*5750*/  @!P0 BRA `(.L_x_125) ;  /* 0x0000000000cc8947 */ /* 0x011fea0003800000 */
        /* <DEDUP_REMOVED lines=11> */
[----:B------:R-:W3:Y:S01]  /*5810*/  LDCU UR4, c[0x0][0x398] ;  /* 0x00007300ff0477ac */ /* 0x000ee20008000800 */
[----:B-12---:R-:W-:Y:S01]  /*5820*/  IMAD.MOV.U32 R9, RZ, RZ, -0x1 ;  /* 0xffffffffff097424 */ /* 0x006fe200078e00ff */
[----:B------:R-:W-:-:S04]  /*5830*/  LEA R4, R8, R6, 0x18 ;  /* 0x0000000608047211 */ /* 0x000fc800078ec0ff */
[----:B---3--:R-:W-:-:S07]  /*5840*/  SHF.L.U32 R6, R9, UR4, RZ ;  /* 0x0000000409067c19 */ /* 0x008fce00080006ff */
.L_x_126:
[----:B---3--:R-:W-:Y:S01]  /*5850*/  IMAD.IADD R10, R4, 0x1, R7 ;  /* 0x00000001040a7824 */ /* 0x008fe200078e0207 */
        /* <DEDUP_REMOVED lines=35> */
.L_x_125:
[----:B------:R-:W-:Y:S05]  /*5a90*/  BSYNC.RECONVERGENT B0 ;  /* 0x0000000000007941 */ /* 0x000fea0003800200 */
.L_x_124:
[----:B------:R-:W4:Y:S01]  /*5aa0*/  LDS.U8 R4, [R2+0x600] ;  /* 0x0006000002047984 */ /* 0x000f220000000000 */
[----:B------:R-:W-:Y:S01]  /*5ab0*/  MOV R6, 0x400 ;  /* 0x0000040000067802 */ /* 0x000fe20000000f00 */
[----:B------:R-:W0:Y:S01]  /*5ac0*/  LDCU UR5, c[0x0][0x398] ;  /* 0x00007300ff0577ac */ /* 0x000e220008000800 */
[----:B------:R-:W-:Y:S01]  /*5ad0*/  BSSY.RECONVERGENT B0, `(.L_x_127) ;  /* 0x000003d000007945 */ /* 0x000fe20003800200 */
[----:B------:R-:W5:Y:S02]  /*5ae0*/  S2R R8, SR_CgaCtaId ;  /* 0x0000000000087919 */ /* 0x000f640000008800 */
[----:B------:R-:W-:Y:S01]  /*5af0*/  VIADD R5, R6, 0x1200 ;  /* 0x0000120006057836 */ /* 0x000fe20000000000 */
[----:B------:R-:W0:Y:S01]  /*5b00*/  LDCU UR7, c[0x0][0x39c] ;  /* 0x00007380ff0777ac */ /* 0x000e220008000800 */
[----:B------:R-:W0:Y:S03]  /*5b10*/  LDCU UR6, c[0x0][0x394] ;  /* 0x00007280ff0677ac */ /* 0x000e260008000800 */
[----:B-----5:R-:W-:-:S05]  /*5b20*/  LEA R5, R8, R5, 0x18 ;  /* 0x0000000508057211 */ /* 0x020fca00078ec0ff */
[----:B----4-:R-:W-:-:S06]  /*5b30*/  IMAD R4, R4, 0x4, R5 ;  /* 0x0000000404047824 */ /* 0x010fcc00078e0205 */
[----:B------:R-:W4:Y:S02]  /*5b40*/  LDS R4, [R4] ;  /* 0x0000000004047984 */ /* 0x000f240000000800 */
[----:B----4-:R-:W-:-:S13]  /*5b50*/  ISETP.GE.AND P0, PT, R4, RZ, PT ;  /* 0x000000ff0400720c */ /* 0x010fda0003f06270 */
[----:B0-----:R-:W-:Y:S05]  /*5b60*/  @!P0 BRA `(.L_x_128) ;  /* 0x0000000000cc8947 */ /* 0x001fea0003800000 */
        /* <DEDUP_REMOVED lines=11> */
[----:B------:R-:W4:Y:S01]  /*5c20*/  LDCU UR4, c[0x0][0x398] ;  /* 0x00007300ff0477ac */ /* 0x000f220008000800 */
[----:B-123--:R-:W-:Y:S01]  /*5c30*/  IMAD.MOV.U32 R9, RZ, RZ, -0x1 ;  /* 0xffffffffff097424 */ /* 0x00efe200078e00ff */
[----:B------:R-:W-:-:S04]  /*5c40*/  LEA R4, R8, R6, 0x18 ;  /* 0x0000000608047211 */ /* 0x000fc800078ec0ff */
[----:B----4-:R-:W-:-:S07]  /*5c50*/  SHF.L.U32 R6, R9, UR4, RZ ;  /* 0x0000000409067c19 */ /* 0x010fce00080006ff */
.L_x_129:
[----:B----4-:R-:W-:Y:S01]  /*5c60*/  IMAD.IADD R10, R4, 0x1, R7 ;  /* 0x00000001040a7824 */ /* 0x010fe200078e0207 */
        /* <DEDUP_REMOVED lines=35> */
.L_x_128:
[----:B------:R-:W-:Y:S05]  /*5ea0*/  BSYNC.RECONVERGENT B0 ;  /* 0x0000000000007941 */ /* 0x000fea0003800200 */
.L_x_127:
[----:B------:R-:W5:Y:S01]  /*5eb0*/  LDS.U8 R4, [R2+0x800] ;  /* 0x0008000002047984 */ /* 0x000f620000000000 */
[----:B------:R-:W-:Y:S01]  /*5ec0*/  MOV R6, 0x400 ;  /* 0x0000040000067802 */ /* 0x000fe20000000f00 */
[----:B------:R-:W0:Y:S01]  /*5ed0*/  LDCU UR5, c[0x0][0x398] ;  /* 0x00007300ff0577ac */ /* 0x000e220008000800 */
[----:B------:R-:W-:Y:S01]  /*5ee0*/  BSSY.RECONVERGENT B0, `(.L_x_130) ;  /* 0x000003d000007945 */ /* 0x000fe20003800200 */
[----:B------:R-:W1:Y:S02]  /*5ef0*/  S2R R8, SR_CgaCtaId ;  /* 0x0000000000087919 */ /* 0x000e640000008800 */
[----:B------:R-:W-:Y:S01]  /*5f00*/  VIADD R5, R6, 0x1200 ;  /* 0x0000120006057836 */ /* 0x000fe20000000000 */
[----:B------:R-:W0:Y:S01]  /*5f10*/  LDCU UR7, c[0x0][0x39c] ;  /* 0x00007380ff0777ac */ /* 0x000e220008000800 */
[----:B------:R-:W0:Y:S03]  /*5f20*/  LDCU UR6, c[0x0][0x394] ;  /* 0x00007280ff0677ac */ /* 0x000e260008000800 */
[----:B-1----:R-:W-:-:S05]  /*5f30*/  LEA R5, R8, R5, 0x18 ;  /* 0x0000000508057211 */ /* 0x002fca00078ec0ff */
[----:B-----5:R-:W-:-:S06]  /*5f40*/  IMAD R4, R4, 0x4, R5 ;  /* 0x0000000404047824 */ /* 0x020fcc00078e0205 */
        /* <DEDUP_REMOVED lines=15> */
[----:B--234-:R-:W-:Y:S01]  /*6040*/  IMAD.MOV.U32 R9, RZ, RZ, -0x1 ;  /* 0xffffffffff097424 */ /* 0x01cfe200078e00ff */
[----:B------:R-:W-:-:S04]  /*6050*/  LEA R4, R8, R6, 0x18 ;  /* 0x0000000608047211 */ /* 0x000fc800078ec0ff */
[----:B-1----:R-:W-:-:S07]  /*6060*/  SHF.L.U32 R6, R9, UR4, RZ ;  /* 0x0000000409067c19 */ /* 0x002fce00080006ff */
.L_x_132:
        /* <DEDUP_REMOVED lines=36> */
.L_x_131:
[----:B------:R-:W-:Y:S05]  /*62b0*/  BSYNC.RECONVERGENT B0 ;  /* 0x0000000000007941 */ /* 0x000fea0003800200 */
.L_x_130:
[----:B------:R-:W5:Y:S01]  /*62c0*/  LDS.U8 R4, [R2+0xa00] ;  /* 0x000a000002047984 */ /* 0x000f620000000000 */
[----:B------:R-:W-:Y:S01]  /*62d0*/  MOV R6, 0x400 ;  /* 0x0000040000067802 */ /* 0x000fe20000000f00 */
[----:B------:R-:W0:Y:S01]  /*62e0*/  LDCU UR5, c[0x0][0x398] ;  /* 0x00007300ff0577ac */ /* 0x000e220008000800 */
[----:B------:R-:W-:Y:S01]  /*62f0*/  BSSY.RECONVERGENT B0, `(.L_x_133) ;  /* 0x000003d000007945 */ /* 0x000fe20003800200 */
[----:B------:R-:W2:Y:S02]  /*6300*/  S2R R8, SR_CgaCtaId ;  /* 0x0000000000087919 */ /* 0x000ea40000008800 */
[----:B------:R-:W-:Y:S01]  /*6310*/  VIADD R5, R6, 0x1200 ;  /* 0x0000120006057836 */ /* 0x000fe20000000000 */
[----:B------:R-:W0:Y:S01]  /*6320*/  LDCU UR7, c[0x0][0x39c] ;  /* 0x00007380ff0777ac */ /* 0x000e220008000800 */
[----:B------:R-:W0:Y:S03]  /*6330*/  LDCU UR6, c[0x0][0x394] ;  /* 0x00007280ff0677ac */ /* 0x000e260008000800 */
[----:B--2---:R-:W-:-:S05]  /*6340*/  LEA R5, R8, R5, 0x18 ;  /* 0x0000000508057211 */ /* 0x004fca00078ec0ff */
[----:B-----5:R-:W-:-:S06]  /*6350*/  IMAD R4, R4, 0x4, R5 ;  /* 0x0000000404047824 */ /* 0x020fcc00078e0205 */
[----:B------:R-:W2:Y:S02]  /*6360*/  LDS R4, [R4] ;  /* 0x0000000004047984 */ /* 0x000ea40000000800 */
[----:B--2---:R-:W-:-:S13]  /*6370*/  ISETP.GE.AND P0, PT, R4, RZ, PT ;  /* 0x000000ff0400720c */ /* 0x004fda0003f06270 */
        /* <DEDUP_REMOVED lines=13> */
[----:B-1-34-:R-:W-:Y:S01]  /*6450*/  IMAD.MOV.U32 R9, RZ, RZ, -0x1 ;  /* 0xffffffffff097424 */ /* 0x01afe200078e00ff */
[----:B------:R-:W-:-:S04]  /*6460*/  LEA R4, R8, R6, 0x18 ;  /* 0x0000000608047211 */ /* 0x000fc800078ec0ff */
[----:B--2---:R-:W-:-:S07]  /*6470*/  SHF.L.U32 R6, R9, UR4, RZ ;  /* 0x0000000409067c19 */ /* 0x004fce00080006ff */
.L_x_135:
        /* <DEDUP_REMOVED lines=36> */
.L_x_134:
[----:B------:R-:W-:Y:S05]  /*66c0*/  BSYNC.RECONVERGENT B0 ;  /* 0x0000000000007941 */ /* 0x000fea0003800200 */
.L_x_133:
        /* <DEDUP_REMOVED lines=28> */
.L_x_138:
        /* <DEDUP_REMOVED lines=36> */
.L_x_137:
[----:B------:R-:W-:Y:S05]  /*6ad0*/  BSYNC.RECONVERGENT B0 ;  /* 0x0000000000007941 */ /* 0x000fea0003800200 */
.L_x_136:
[----:B------:R-:W5:Y:S01]  /*6ae0*/  LDS.U8 R2, [R2+0xe00] ;  /* 0x000e000002027984 */ /* 0x000f620000000000 */
[----:B------:R-:W-:Y:S01]  /*6af0*/  MOV R6, 0x400 ;  /* 0x0000040000067802 */ /* 0x000fe20000000f00 */
[----:B------:R-:W0:Y:S01]  /*6b00*/  LDCU UR5, c[0x0][0x398] ;  /* 0x00007300ff0577ac */ /* 0x000e220008000800 */
[----:B------:R-:W-:Y:S01]  /*6b10*/  BSSY.RECONVERGENT B0, `(.L_x_139) ;  /* 0x000003d000007945 */ /* 0x000fe20003800200 */
[----:B-1234-:R-:W1:Y:S02]  /*6b20*/  S2R R9, SR_CgaCtaId ;  /* 0x0000000000097919 */ /* 0x01ee640000008800 */
[----:B------:R-:W-:Y:S01]  /*6b30*/  VIADD R4, R6, 0x1200 ;  /* 0x0000120006047836 */ /* 0x000fe20000000000 */
[----:B------:R-:W2:Y:S01]  /*6b40*/  LDCU UR7, c[0x0][0x39c] ;  /* 0x00007380ff0777ac */ /* 0x000ea20008000800 */
[----:B------:R-:W3:Y:S03]  /*6b50*/  LDCU UR6, c[0x0][0x394] ;  /* 0x00007280ff0677ac */ /* 0x000ee60008000800 */
[----:B-1----:R-:W-:-:S05]  /*6b60*/  LEA R5, R9, R4, 0x18 ;  /* 0x0000000409057211 */ /* 0x002fca00078ec0ff */
[----:B-----5:R-:W-:-:S06]  /*6b70*/  IMAD R4, R2, 0x4, R5 ;  /* 0x0000000402047824 */ /* 0x020fcc00078e0205 */
[----:B------:R-:W1:Y:S02]  /*6b80*/  LDS R4, [R4] ;  /* 0x0000000004047984 */ /* 0x000e640000000800 */
[----:B-1----:R-:W-:-:S13]  /*6b90*/  ISETP.GE.AND P0, PT, R4, RZ, PT ;  /* 0x000000ff0400720c */ /* 0x002fda0003f06270 */
        /* <DEDUP_REMOVED lines=12> */
[----:B------:R-:W1:Y:S01]  /*6c60*/  LDC.64 R2, c[0x0][0x3b8] ;  /* 0x0000ee00ff027b82 */ /* 0x000e620000000a00 */
[----:B------:R-:W2:Y:S01]  /*6c70*/  LDCU UR4, c[0x0][0x398] ;  /* 0x00007300ff0477ac */ /* 0x000ea20008000800 */
[----:B------:R-:W-:Y:S01]  /*6c80*/  IMAD.MOV.U32 R8, RZ, RZ, -0x1 ;  /* 0xffffffffff087424 */ /* 0x000fe200078e00ff */
[----:B------:R-:W-:-:S04]  /*6c90*/  LEA R4, R9, R6, 0x18 ;  /* 0x0000000609047211 */ /* 0x000fc800078ec0ff */
[----:B--2---:R-:W-:-:S07]  /*6ca0*/  SHF.L.U32 R6, R8, UR4, RZ ;  /* 0x0000000408067c19 */ /* 0x004fce00080006ff */
.L_x_141:
[----:B--2---:R-:W-:Y:S01]  /*6cb0*/  IMAD.IADD R10, R4, 0x1, R7 ;  /* 0x00000001040a7824 */ /* 0x004fe200078e0207 */
[----:B------:R-:W-:Y:S02]  /*6cc0*/  R2UR UR8, R30 ;  /* 0x000000001e0872ca */ /* 0x000fe400000e0000 */
[----:B------:R-:W-:-:S03]  /*6cd0*/  R2UR UR9, R31 ;  /* 0x000000001f0972ca */ /* 0x000fc600000e0000 */
        /* <DEDUP_REMOVED lines=32> */
.L_x_140:
[----:B------:R-:W-:Y:S05]  /*6ee0*/  BSYNC.RECONVERGENT B0 ;  /* 0x0000000000007941 */ /* 0x000fea0003800200 */
.L_x_139:
[----:B------:R-:W1:Y:S01]  /*6ef0*/  S2R R3, SR_TID.X ;  /* 0x0000000000037919 */ /* 0x000e620000002100 */
[----:B------:R-:W3:Y:S01]  /*6f00*/  LDCU UR4, c[0x0][0x3d0] ;  /* 0x00007a00ff0477ac */ /* 0x000ee20008000800 */
[----:B------:R-:W-:Y:S01]  /*6f10*/  ISETP.GE.AND P0, PT, R40, 0x1, PT ;  /* 0x000000012800780c */ /* 0x000fe20003f06270 */
[----:B------:R-:W-:Y:S01]  /*6f20*/  IMAD.SHL.U32 R0, R36, 0x400, RZ ;  /* 0x0000040024007824 */ /* 0x000fe200078e00ff */
[----:B------:R-:W3:Y:S02]  /*6f30*/  LDCU UR36, c[0x0][0x390] ;  /* 0x00007200ff2477ac */ /* 0x000ee40008000800 */
[----:B---3--:R-:W-:Y:S02]  /*6f40*/  UIMAD UR36, UR4, UR36, URZ ;  /* 0x00000024042472a4 */ /* 0x008fe4000f8e02ff */
[----:B-1----:R-:W-:-:S05]  /*6f50*/  LOP3.LUT R3, R0, R3, RZ, 0xfc, !PT ;  /* 0x0000000300037212 */ /* 0x002fca00078efcff */
[----:B------:R-:W-:Y:S02]  /*6f60*/  IMAD R2, R36, 0xc00, R3 ;  /* 0x00000c0024027824 */ /* 0x000fe400078e0203 */
[----:B------:R-:W-:Y:S05]  /*6f70*/  @!P0 BRA `(.L_x_142) ;  /* 0x0000001800308947 */ /* 0x000fea0003800000 */
[----:B------:R-:W-:Y:S01]  /*6f80*/  ISETP.GE.U32.AND P0, PT, R39, 0x7, PT ;  /* 0x000000072700780c */ /* 0x000fe20003f06070 */
[----:B------:R-:W-:-:S12]  /*6f90*/  IMAD.MOV.U32 R41, RZ, RZ, RZ ;  /* 0x000000ffff297224 */ /* 0x000fd800078e00ff */
[----:B------:R-:W-:Y:S05]  /*6fa0*/  @!P0 BRA `(.L_x_143) ;  /* 0x0000000c00188947 */ /* 0x000fea0003800000 */
[----:B------:R-:W-:Y:S01]  /*6fb0*/  ULOP3.LUT UR4, UR4, 0x7ffffff8, URZ, 0xc0, !UPT ;  /* 0x7ffffff804047892 */ /* 0x000fe2000f8ec0ff */
[----:B------:R-:W-:Y:S01]  /*6fc0*/  BSSY.RECONVERGENT B7, `(.L_x_143) ;  /* 0x00000c4000077945 */ /* 0x000fe20003800200 */
[----:B------:R-:W-:Y:S01]  /*6fd0*/  IMAD.MOV.U32 R43, RZ, RZ, RZ ;  /* 0x000000ffff2b7224 */ /* 0x000fe200078e00ff */
[----:B------:R-:W1:Y:S03]  /*6fe0*/  LDCU UR37, c[0x0][0x3d0] ;  /* 0x00007a00ff2577ac */ /* 0x000e660008000800 */
[----:B------:R-:W-:-:S07]  /*6ff0*/  IMAD.U32 R41, RZ, RZ, UR4 ;  /* 0x00000004ff297e24 */ /* 0x000fce000f8e00ff */
.L_x_160:
[----:B------:R-:W-:Y:S01]  /*7000*/  R2UR UR4, R30 ;  /* 0x000000001e0472ca */ /* 0x000fe200000e0000 */
[----:B------:R-:W-:Y:S01]  /*7010*/  IMAD.WIDE.U32 R38, R43, 0x2, R34 ;  /* 0x000000022b267825 */ /* 0x000fe200078e0022 */
[----:B------:R-:W-:Y:S01]  /*7020*/  R2UR UR5, R31 ;  /* 0x000000001f0572ca */ /* 0x000fe200000e0000 */
[----:B------:R-:W3:-:S12]  /*7030*/  LDC.64 R36, c[0x0][0x380] ;  /* 0x0000e000ff247b82 */ /* 0x000ed80000000a00 */
[----:B------:R-:W4:Y:S01]  /*7040*/  LD.E.U16 R3, desc[UR4][R38.64] ;  /* 0x0000000426037980 */ /* 0x000f22000c101500 */
[----:B-1----:R-:W-:Y:S01]  /*7050*/  IMAD R40, R2, UR37, R43 ;  /* 0x0000002502287c24 */ /* 0x002fe2000f8e022b */
[----:B------:R-:W-:Y:S01]  /*7060*/  BSSY.RECONVERGENT B6, `(.L_x_144) ;  /* 0x0000016000067945 */ /* 0x000fe20003800200 */
[----:B------:R-:W-:-:S03]  /*7070*/  VIADD R43, R43, 0x8 ;  /* 0x000000082b2b7836 */ /* 0x000fc60000000000 */
[C---:B------:R-:W-:Y:S02]  /*7080*/  ISETP.GE.AND P0, PT, R40.reuse, UR36, PT ;  /* 0x0000002428007c0c */ /* 0x040fe4000bf06270 */
[----:B------:R-:W-:Y:S01]  /*7090*/  ISETP.NE.AND P1, PT, R43, R41, PT ;  /* 0x000000292b00720c */ /* 0x000fe20003f25270 */
[----:B---3--:R-:W-:-:S03]  /*70a0*/  IMAD.WIDE R36, R40, 0x2, R36 ;  /* 0x0000000228247825 */ /* 0x008fc600078e0224 */
[----:B------:R-:W-:-:S07]  /*70b0*/  P2R R42, PR, RZ, 0x2 ;  /* 0x00000002ff2a7803 */ /* 0x000fce0000000000 */
[----:B------:R-:W-:Y:S02]  /*70c0*/  @!P0 R2UR UR4, R30 ;  /* 0x000000001e0482ca */ /* 0x000fe400000e0000 */
[----:B------:R-:W-:Y:S02]  /*70d0*/  @!P0 R2UR UR5, R31 ;  /* 0x000000001f0582ca */ /* 0x000fe400000e0000 */
[----:B----4-:R-:W-:-:S11]  /*70e0*/  @P0 PRMT R0, R3, 0x7610, R0 ;  /* 0x0000761003000816 */ /* 0x010fd60000000000 */
[----:B------:R1:W-:Y:S01]  /*70f0*/  @!P0 STG.E.U16 desc[UR4][R36.64], R3 ;  /* 0x0000000324008986 */ /* 0x0003e2000c101504 */
[----:B------:R-:W-:-:S04]  /*7100*/  @!P0 PRMT R0, R3, 0x7610, R0 ;  /* 0x0000761003008816 */ /* 0x000fc80000000000 */
[----:B------:R-:W-:-:S04]  /*7110*/  PRMT R0, R0, 0x9910, RZ ;  /* 0x0000991000007816 */ /* 0x000fc800000000ff */
[----:B------:R-:W-:-:S13]  /*7120*/  ISETP.GT.AND P0, PT, R0, -0x2, PT ;  /* 0xfffffffe0000780c */ /* 0x000fda0003f04270 */
[----:B-1----:R-:W-:Y:S05]  /*7130*/  @P0 BRA `(.L_x_145) ;  /* 0x0000000000200947 */ /* 0x002fea0003800000 */
[----:B------:R-:W-:Y:S01]  /*7140*/  MOV R8, 0x10 ;  /* 0x0000001000087802 */ /* 0x000fe20000000f00 */
[----:B------:R-:W1:Y:S01]  /*7150*/  LDCU.64 UR4, c[0x4][URZ] ;  /* 0x01000000ff0477ac */ /* 0x000e620008000a00 */
[----:B------:R-:W-:-:S04]  /*7160*/  CS2R R6, SRZ ;  /* 0x0000000000067805 */ /* 0x000fc8000001ff00 */
[----:B--2---:R-:W2:Y:S01]  /*7170*/  LDC.64 R8, c[0x4][R8] ;  /* 0x0100000008087b82 */ /* 0x004ea20000000a00 */
[----:B-1----:R-:W-:Y:S02]  /*7180*/  IMAD.U32 R4, RZ, RZ, UR4 ;  /* 0x00000004ff047e24 */ /* 0x002fe4000f8e00ff */
[----:B------:R-:W-:-:S07]  /*7190*/  IMAD.U32 R5, RZ, RZ, UR5 ;  /* 0x00000005ff057e24 */ /* 0x000fce000f8e00ff */
[----:B------:R-:W-:-:S07]  /*71a0*/  LEPC R20, `(.L_x_145) ;  /* 0x000000001014794e */ /* 0x000fce0000000000 */
[----:B0-2---:R-:W-:Y:S05]  /*71b0*/  CALL.ABS.NOINC R8 ;  /* 0x0000000008007343 */ /* 0x005fea0003c00000 */
.L_x_145:
[----:B------:R-:W-:Y:S05]  /*71c0*/  BSYNC.RECONVERGENT B6 ;  /* 0x0000000000067941 */ /* 0x000fea0003800200 */
.L_x_144:
[----:B------:R-:W-:Y:S02]  /*71d0*/  R2UR UR4, R30 ;  /* 0x000000001e0472ca */ /* 0x000fe400000e0000 */
[----:B------:R-:W-:-:S13]  /*71e0*/  R2UR UR5, R31 ;  /* 0x000000001f0572ca */ /* 0x000fda00000e0000 */
[----:B------:R-:W3:Y:S01]  /*71f0*/  LD.E.U16 R3, desc[UR4][R38.64+0x2] ;  /* 0x0000020426037980 */ /* 0x000ee2000c101500 */
[----:B------:R-:W-:Y:S01]  /*7200*/  VIADD R0, R40, 0x1 ;  /* 0x0000000128007836 */ /* 0x000fe20000000000 */
[----:B------:R-:W-:Y:S04]  /*7210*/  BSSY.RECONVERGENT B6, `(.L_x_146) ;  /* 0x0000012000067945 */ /* 0x000fe80003800200 */
[----:B------:R-:W-:-:S13]  /*7220*/  ISETP.GE.AND P0, PT, R0, UR36, PT ;  /* 0x0000002400007c0c */ /* 0x000fda000bf06270 */
[----:B------:R-:W-:Y:S02]  /*7230*/  @!P0 R2UR UR4, R30 ;  /* 0x000000001e0482ca */ /* 0x000fe400000e0000 */
[----:B------:R-:W-:Y:S02]  /*7240*/  @!P0 R2UR UR5, R31 ;  /* 0x000000001f0582ca */ /* 0x000fe400000e0000 */
[----:B---3--:R-:W-:-:S11]  /*7250*/  @P0 PRMT R0, R3, 0x7610, R0 ;  /* 0x0000761003000816 */ /* 0x008fd60000000000 */
        /* <DEDUP_REMOVED lines=13> */
.L_x_147:
[----:B------:R-:W-:Y:S05]  /*7330*/  BSYNC.RECONVERGENT B6 ;  /* 0x0000000000067941 */ /* 0x000fea0003800200 */
.L_x_146:
        /* <DEDUP_REMOVED lines=22> */
.L_x_149:
[----:B------:R-:W-:Y:S05]  /*74a0*/  BSYNC.RECONVERGENT B6 ;  /* 0x0000000000067941 */ /* 0x000fea0003800200 */
.L_x_148:
        /* <DEDUP_REMOVED lines=22> */
.L_x_151:
[----:B------:R-:W-:Y:S05]  /*7610*/  BSYNC.RECONVERGENT B6 ;  /* 0x0000000000067941 */ /* 0x000fea0003800200 */
.L_x_150:
        /* <DEDUP_REMOVED lines=22> */
.L_x_153:
[----:B------:R-:W-:Y:S05]  /*7780*/  BSYNC.RECONVERGENT B6 ;  /* 0x0000000000067941 */ /* 0x000fea0003800200 */
.L_x_152:
        /* <DEDUP_REMOVED lines=22> */
.L_x_155:
[----:B------:R-:W-:Y:S05]  /*78f0*/  BSYNC.RECONVERGENT B6 ;  /* 0x0000000000067941 */ /* 0x000fea0003800200 */
.L_x_154:
        /* <DEDUP_REMOVED lines=22> */
.L_x_157:
[----:B------:R-:W-:Y:S05]  /*7a60*/  BSYNC.RECONVERGENT B6 ;  /* 0x0000000000067941 */ /* 0x000fea0003800200 */
.L_x_156:
        /* <DEDUP_REMOVED lines=16> */
[----:B------:R-:W-:Y:S02]  /*7b70*/  CS2R R6, SRZ ;  /* 0x0000000000067805 */ /* 0x000fe4000001ff00 */
[----:B--2---:R2:W3:Y:S01]  /*7b80*/  LDC.64 R8, c[0x4][R0] ;  /* 0x0100000000087b82 */ /* 0x0044e20000000a00 */
[----:B-1----:R-:W-:Y:S02]  /*7b90*/  IMAD.U32 R4, RZ, RZ, UR4 ;  /* 0x00000004ff047e24 */ /* 0x002fe4000f8e00ff */
[----:B--2---:R-:W-:-:S07]  /*7ba0*/  IMAD.U32 R5, RZ, RZ, UR5 ;  /* 0x00000005ff057e24 */ /* 0x004fce000f8e00ff */
[----:B------:R-:W-:-:S07]  /*7bb0*/  LEPC R20, `(.L_x_159) ;  /* 0x000000001014794e */ /* 0x000fce0000000000 */
[----:B0--3--:R-:W-:Y:S05]  /*7bc0*/  CALL.ABS.NOINC R8 ;  /* 0x0000000008007343 */ /* 0x009fea0003c00000 */
.L_x_159:
[----:B------:R-:W-:Y:S05]  /*7bd0*/  BSYNC.RECONVERGENT B6 ;  /* 0x0000000000067941 */ /* 0x000fea0003800200 */
.L_x_158:
[----:B------:R-:W-:-:S13]  /*7be0*/  ISETP.NE.AND P6, PT, R42, RZ, PT ;  /* 0x000000ff2a00720c */ /* 0x000fda0003fc5270 */
[----:B------:R-:W-:Y:S05]  /*7bf0*/  @P6 BRA `(.L_x_160) ;  /* 0xfffffff400006947 */ /* 0x000fea000383ffff */
[----:B------:R-:W-:Y:S05]  /*7c00*/  BSYNC.RECONVERGENT B7 ;  /* 0x0000000000077941 */ /* 0x000fea0003800200 */
.L_x_143:
[----:B------:R-:W1:Y:S01]  /*7c10*/  LDCU UR4, c[0x0][0x3d0] ;  /* 0x00007a00ff0477ac */ /* 0x000e620008000800 */
[----:B------:R-:W-:Y:S01]  /*7c20*/  BSSY.RECONVERGENT B7, `(.L_x_142) ;  /* 0x00000c1000077945 */ /* 0x000fe20003800200 */
[----:B-1----:R-:W-:-:S04]  /*7c30*/  ULOP3.LUT UR4, UR4, 0x7, URZ, 0xc0, !UPT ;  /* 0x0000000704047892 */ /* 0x002fc8000f8ec0ff */
[----:B------:R-:W-:-:S09]  /*7c40*/  UISETP.NE.AND UP0, UPT, UR4, URZ, UPT ;  /* 0x000000ff0400728c */ /* 0x000fd2000bf05270 */
[----:B------:R-:W-:Y:S05]  /*7c50*/  BRA.U !UP0, `(.L_x_161) ;  /* 0x0000000908f47547 */ /* 0x000fea000b800000 */
[----:B------:R-:W-:-:S09]  /*7c60*/  UISETP.GE.U32.AND UP0, UPT, UR4, 0x4, UPT ;  /* 0x000000040400788c */ /* 0x000fd2000bf06070 */
[----:B------:R-:W-:Y:S05]  /*7c70*/  BRA.U !UP0, `(.L_x_162) ;  /* 0x00000005088c7547 */ /* 0x000fea000b800000 */
[----:B------:R-:W-:Y:S01]  /*7c80*/  R2UR UR4, R30 ;  /* 0x000000001e0472ca */ /* 0x000fe200000e0000 */
[----:B------:R-:W-:Y:S01]  /*7c90*/  IMAD.WIDE.U32 R38, R41, 0x2, R34 ;  /* 0x0000000229267825 */ /* 0x000fe200078e0022 */
[----:B------:R-:W-:Y:S01]  /*7ca0*/  R2UR UR5, R31 ;  /* 0x000000001f0572ca */ /* 0x000fe200000e0000 */
[----:B------:R-:W1:-:S12]  /*7cb0*/  LDC.64 R4, c[0x0][0x380] ;  /* 0x0000e000ff047b82 */ /* 0x000e580000000a00 */
[----:B------:R-:W3:Y:S01]  /*7cc0*/  LD.E.U16 R3, desc[UR4][R38.64] ;  /* 0x0000000426037980 */ /* 0x000ee2000c101500 */
[----:B------:R-:W4:Y:S01]  /*7cd0*/  LDCU UR4, c[0x0][0x3d0] ;  /* 0x00007a00ff0477ac */ /* 0x000f220008000800 */
[----:B------:R-:W-:Y:S01]  /*7ce0*/  BSSY.RECONVERGENT B6, `(.L_x_163) ;  /* 0x0000014000067945 */ /* 0x000fe20003800200 */
[----:B----4-:R-:W-:-:S04]  /*7cf0*/  IMAD R40, R2, UR4, R41 ;  /* 0x0000000402287c24 */ /* 0x010fc8000f8e0229 */
[C---:B-1----:R-:W-:Y:S01]  /*7d00*/  IMAD.WIDE R4, R40.reuse, 0x2, R4 ;  /* 0x0000000228047825 */ /* 0x042fe200078e0204 */
        /* <DEDUP_REMOVED lines=17> */
.L_x_164:
[----:B------:R-:W-:Y:S05]  /*7e20*/  BSYNC.RECONVERGENT B6 ;  /* 0x0000000000067941 */ /* 0x000fea0003800200 */
.L_x_163:
[----:B------:R-:W-:Y:S02]  /*7e30*/  R2UR UR4, R30 ;  /* 0x000000001e0472ca */ /* 0x000fe400000e0000 */
[----:B------:R-:W-:Y:S01]  /*7e40*/  R2UR UR5, R31 ;  /* 0x000000001f0572ca */ /* 0x000fe200000e0000 */
[----:B------:R-:W-:Y:S01]  /*7e50*/  VIADD R0, R40, 0x1 ;  /* 0x0000000128007836 */ /* 0x000fe20000000000 */
[----:B------:R-:W1:Y:S11]  /*7e60*/  LDC.64 R36, c[0x0][0x380] ;  /* 0x0000e000ff247b82 */ /* 0x000e760000000a00 */
[----:B------:R-:W3:Y:S01]  /*7e70*/  LD.E.U16 R3, desc[UR4][R38.64+0x2] ;  /* 0x0000020426037980 */ /* 0x000ee2000c101500 */
[----:B------:R-:W-:Y:S01]  /*7e80*/  ISETP.GE.AND P0, PT, R0, UR36, PT ;  /* 0x0000002400007c0c */ /* 0x000fe2000bf06270 */
[----:B------:R-:W-:Y:S01]  /*7e90*/  BSSY.RECONVERGENT B6, `(.L_x_165) ;  /* 0x0000012000067945 */ /* 0x000fe20003800200 */
[----:B-1----:R-:W-:-:S11]  /*7ea0*/  IMAD.WIDE R36, R40, 0x2, R36 ;  /* 0x0000000228247825 */ /* 0x002fd600078e0224 */
        /* <DEDUP_REMOVED lines=16> */
.L_x_166:
[----:B------:R-:W-:Y:S05]  /*7fb0*/  BSYNC.RECONVERGENT B6 ;  /* 0x0000000000067941 */ /* 0x000fea0003800200 */
.L_x_165:
        /* <DEDUP_REMOVED lines=22> */
.L_x_168:
[----:B------:R-:W-:Y:S05]  /*8120*/  BSYNC.RECONVERGENT B6 ;  /* 0x0000000000067941 */ /* 0x000fea0003800200 */
.L_x_167:
        /* <DEDUP_REMOVED lines=22> */
.L_x_170:
[----:B------:R-:W-:Y:S05]  /*8290*/  BSYNC.RECONVERGENT B6 ;  /* 0x0000000000067941 */ /* 0x000fea0003800200 */
.L_x_169:
[----:B------:R-:W-:-:S07]  /*82a0*/  VIADD R41, R41, 0x4 ;  /* 0x0000000429297836 */ /* 0x000fce0000000000 */
.L_x_162:
[----:B------:R-:W1:Y:S02]  /*82b0*/  LDCU UR4, c[0x0][0x3d0] ;  /* 0x00007a00ff0477ac */ /* 0x000e640008000800 */
[----:B-1----:R-:W-:-:S04]  /*82c0*/  ULOP3.LUT UR4, UR4, 0x3, URZ, 0xc0, !UPT ;  /* 0x0000000304047892 */ /* 0x002fc8000f8ec0ff */
[----:B------:R-:W-:-:S09]  /*82d0*/  UISETP.NE.AND UP0, UPT, UR4, URZ, UPT ;  /* 0x000000ff0400728c */ /* 0x000fd2000bf05270 */
[----:B------:R-:W-:Y:S05]  /*82e0*/  BRA.U !UP0, `(.L_x_161) ;  /* 0x0000000508507547 */ /* 0x000fea000b800000 */
[----:B------:R-:W-:-:S04]  /*82f0*/  UIADD3 UR4, UPT, UPT, UR4, -0x1, URZ ;  /* 0xffffffff04047890 */ /* 0x000fc8000fffe0ff */
[----:B------:R-:W-:-:S09]  /*8300*/  UISETP.NE.AND UP0, UPT, UR4, URZ, UPT ;  /* 0x000000ff0400728c */ /* 0x000fd2000bf05270 */
        /* <DEDUP_REMOVED lines=27> */
.L_x_173:
[----:B------:R-:W-:Y:S05]  /*84c0*/  BSYNC.RECONVERGENT B6 ;  /* 0x0000000000067941 */ /* 0x000fea0003800200 */
.L_x_172:
        /* <DEDUP_REMOVED lines=24> */
.L_x_175:
[----:B------:R-:W-:Y:S05]  /*8650*/  BSYNC.RECONVERGENT B6 ;  /* 0x0000000000067941 */ /* 0x000fea0003800200 */
.L_x_174:
[----:B------:R-:W-:-:S07]  /*8660*/  VIADD R41, R41, 0x2 ;  /* 0x0000000229297836 */ /* 0x000fce0000000000 */
.L_x_171:
[----:B------:R-:W1:Y:S02]  /*8670*/  LDCU UR5, c[0x0][0x3d0] ;  /* 0x00007a00ff0577ac */ /* 0x000e640008000800 */
[----:B-1----:R-:W-:-:S04]  /*8680*/  ULOP3.LUT UR4, UR5, 0x1, URZ, 0xc0, !UPT ;  /* 0x0000000105047892 */ /* 0x002fc8000f8ec0ff */
[----:B------:R-:W-:-:S09]  /*8690*/  UISETP.NE.U32.AND UP0, UPT, UR4, 0x1, UPT ;  /* 0x000000010400788c */ /* 0x000fd2000bf05070 */
[----:B------:R-:W-:Y:S05]  /*86a0*/  BRA.U UP0, `(.L_x_161) ;  /* 0x0000000100607547 */ /* 0x000fea000b800000 */
[----:B------:R-:W-:Y:S01]  /*86b0*/  R2UR UR6, R30 ;  /* 0x000000001e0672ca */ /* 0x000fe200000e0000 */
[----:B------:R-:W-:Y:S01]  /*86c0*/  IMAD.WIDE.U32 R4, R41, 0x2, R34 ;  /* 0x0000000229047825 */ /* 0x000fe200078e0022 */
[----:B------:R-:W-:-:S13]  /*86d0*/  R2UR UR7, R31 ;  /* 0x000000001f0772ca */ /* 0x000fda00000e0000 */
[----:B------:R-:W3:Y:S01]  /*86e0*/  LD.E.U16 R5, desc[UR6][R4.64] ;  /* 0x0000000604057980 */ /* 0x000ee2000c101500 */
[----:B------:R-:W-:-:S05]  /*86f0*/  IMAD R41, R2, UR5, R41 ;  /* 0x0000000502297c24 */ /* 0x000fca000f8e0229 */
[----:B------:R-:W-:-:S13]  /*8700*/  ISETP.GE.AND P0, PT, R41, UR36, PT ;  /* 0x0000002429007c0c */ /* 0x000fda000bf06270 */
[----:B------:R-:W1:Y:S01]  /*8710*/  @!P0 LDC.64 R6, c[0x0][0x380] ;  /* 0x0000e000ff068b82 */ /* 0x000e620000000a00 */
[----:B------:R-:W-:Y:S02]  /*8720*/  @!P0 R2UR UR4, R30 ;  /* 0x000000001e0482ca */ /* 0x000fe400000e0000 */
[----:B------:R-:W-:Y:S01]  /*8730*/  @!P0 R2UR UR5, R31 ;  /* 0x000000001f0582ca */ /* 0x000fe200000e0000 */
[----:B-1----:R-:W-:Y:S01]  /*8740*/  @!P0 IMAD.WIDE R6, R41, 0x2, R6 ;  /* 0x0000000229068825 */ /* 0x002fe200078e0206 */
        /* <DEDUP_REMOVED lines=14> */
.L_x_161:
[----:B------:R-:W-:Y:S05]  /*8830*/  BSYNC.RECONVERGENT B7 ;  /* 0x0000000000077941 */ /* 0x000fea0003800200 */
.L_x_142:
[----:B------:R-:W1:Y:S01]  /*8840*/  LDC R36, c[0x0][0x3d0] ;  /* 0x0000f400ff247b82 */ /* 0x000e620000000800 */
[----:B------:R-:W-:Y:S01]  /*8850*/  MOV R0, 0x18 ;  /* 0x0000001800007802 */ /* 0x000fe20000000f00 */
[----:B------:R-:W-:Y:S02]  /*8860*/  IMAD.MOV.U32 R4, RZ, RZ, R34 ;  /* 0x000000ffff047224 */ /* 0x000fe400078e0022 */
[----:B------:R-:W-:-:S04]  /*8870*/  IMAD.MOV.U32 R5, RZ, RZ, R35 ;  /* 0x000000ffff057224 */ /* 0x000fc800078e0023 */
[----:B------:R3:W4:Y:S01]  /*8880*/  LDC.64 R6, c[0x4][R0] ;  /* 0x0100000000067b82 */ /* 0x0007220000000a00 */
[----:B-1----:R-:W-:-:S04]  /*8890*/  ISETP.GE.AND P0, PT, R36, 0x1, PT ;  /* 0x000000012400780c */ /* 0x002fc80003f06270 */
[----:B---3--:R-:W-:-:S09]  /*88a0*/  P2R R0, PR, RZ, 0x1 ;  /* 0x00000001ff007803 */ /* 0x008fd20000000000 */
[----:B------:R-:W-:-:S07]  /*88b0*/  LEPC R20, `(.L_x_176) ;  /* 0x000000001014794e */ /* 0x000fce0000000000 */
[----:B0-2-4-:R-:W-:Y:S05]  /*88c0*/  CALL.ABS.NOINC R6 ;  /* 0x0000000006007343 */ /* 0x015fea0003c00000 */
.L_x_176:
[----:B------:R-:W-:-:S13]  /*88d0*/  ISETP.GE.AND P6, PT, R36, 0x1, PT ;  /* 0x000000012400780c */ /* 0x000fda0003fc6270 */
[----:B------:R-:W-:Y:S05]  /*88e0*/  @!P6 BRA `(.L_x_177) ;  /* 0x000000180048e947 */ /* 0x000fea0003800000 */
[----:B------:R-:W0:Y:S01]  /*88f0*/  LDC R41, c[0x0][0x3d0] ;  /* 0x0000f400ff297b82 */ /* 0x000e220000000800 */
[----:B------:R-:W-:Y:S02]  /*8900*/  IMAD.MOV.U32 R39, RZ, RZ, RZ ;  /* 0x000000ffff277224 */ /* 0x000fe400078e00ff */
[----:B0-----:R-:W-:-:S05]  /*8910*/  VIADD R0, R41, 0xffffffff ;  /* 0xffffffff29007836 */ /* 0x001fca0000000000 */
[----:B------:R-:W-:-:S13]  /*8920*/  ISETP.GE.U32.AND P0, PT, R0, 0x7, PT ;  /* 0x000000070000780c */ /* 0x000fda0003f06070 */
[----:B------:R-:W-:Y:S05]  /*8930*/  @!P0 BRA `(.L_x_178) ;  /* 0x0000000c00208947 */ /* 0x000fea0003800000 */
[----:B------:R-:W0:Y:S01]  /*8940*/  LDCU UR4, c[0x0][0x3d0] ;  /* 0x00007a00ff0477ac */ /* 0x000e220008000800 */
[----:B------:R-:W-:Y:S01]  /*8950*/  BSSY.RECONVERGENT B7, `(.L_x_178) ;  /* 0x00000c6000077945 */ /* 0x000fe20003800200 */
[----:B------:R-:W-:Y:S01]  /*8960*/  IMAD.MOV.U32 R40, RZ, RZ, RZ ;  /* 0x000000ffff287224 */ /* 0x000fe200078e00ff */
[----:B0-----:R-:W-:-:S06]  /*8970*/  ULOP3.LUT UR4, UR4, 0x7ffffff8, URZ, 0xc0, !UPT ;  /* 0x7ffffff804047892 */ /* 0x001fcc000f8ec0ff */
[----:B------:R-:W-:-:S07]  /*8980*/  IMAD.U32 R39, RZ, RZ, UR4 ;  /* 0x00000004ff277e24 */ /* 0x000fce000f8e00ff */
.L_x_195:
[----:B------:R-:W-:Y:S01]  /*8990*/  R2UR UR4, R30 ;  /* 0x000000001e0472ca */ /* 0x000fe200000e0000 */
[----:B------:R-:W-:Y:S01]  /*89a0*/  IMAD.WIDE.U32 R36, R40, 0x2, R28 ;  /* 0x0000000228247825 */ /* 0x000fe200078e001c */
[----:B------:R-:W-:Y:S01]  /*89b0*/  R2UR UR5, R31 ;  /* 0x000000001f0572ca */ /* 0x000fe200000e0000 */
[----:B------:R-:W0:-:S12]  /*89c0*/  LDC.64 R34, c[0x0][0x380] ;  /* 0x0000e000ff227b82 */ /* 0x000e180000000a00 */
[----:B------:R-:W2:Y:S01]  /*89d0*/  LD.E.U16 R3, desc[UR4][R36.64] ;  /* 0x0000000424037980 */ /* 0x000ea2000c101500 */
[----:B------:R-:W1:Y:S01]  /*89e0*/  LDCU UR4, c[0x0][0x3d0] ;  /* 0x00007a00ff0477ac */ /* 0x000e620008000800 */
[----:B------:R-:W-:Y:S01]  /*89f0*/  VIADD R5, R2, 0x200 ;  /* 0x0000020002057836 */ /* 0x000fe20000000000 */
[----:B------:R-:W-:Y:S03]  /*8a00*/  BSSY.RECONVERGENT B6, `(.L_x_179) ;  /* 0x0000017000067945 */ /* 0x000fe60003800200 */
[----:B-1----:R-:W-:Y:S02]  /*8a10*/  IMAD R38, R5, UR4, R40 ;  /* 0x0000000405267c24 */ /* 0x002fe4000f8e0228 */
[----:B------:R-:W-:Y:S02]  /*8a20*/  VIADD R40, R40, 0x8 ;  /* 0x0000000828287836 */ /* 0x000fe40000000000 */
[C---:B0-----:R-:W-:Y:S01]  /*8a30*/  IMAD.WIDE R34, R38.reuse, 0x2, R34 ;  /* 0x0000000226227825 */ /* 0x041fe200078e0222 */
[----:B------:R-:W-:-:S02]  /*8a40*/  ISETP.GE.AND P0, PT, R38, UR36, PT ;  /* 0x0000002426007c0c */ /* 0x000fc4000bf06270 */
[----:B------:R-:W-:-:S04]  /*8a50*/  ISETP.NE.AND P1, PT, R40, R39, PT ;  /* 0x000000272800720c */ /* 0x000fc80003f25270 */
[----:B------:R-:W-:-:S07]  /*8a60*/  P2R R42, PR, RZ, 0x2 ;  /* 0x00000002ff2a7803 */ /* 0x000fce0000000000 */
[----:B------:R-:W-:Y:S02]  /*8a70*/  @!P0 R2UR UR4, R30 ;  /* 0x000000001e0482ca */ /* 0x000fe400000e0000 */
[----:B------:R-:W-:Y:S02]  /*8a80*/  @!P0 R2UR UR5, R31 ;  /* 0x000000001f0582ca */ /* 0x000fe400000e0000 */
[----:B--2---:R-:W-:-:S11]  /*8a90*/  @P0 PRMT R0, R3, 0x7610, R0 ;  /* 0x0000761003000816 */ /* 0x004fd60000000000 */
[----:B------:R0:W-:Y:S01]  /*8aa0*/  @!P0 STG.E.U16 desc[UR4][R34.64], R3 ;  /* 0x0000000322008986 */ /* 0x0001e2000c101504 */
[----:B------:R-:W-:-:S04]  /*8ab0*/  @!P0 PRMT R0, R3, 0x7610, R0 ;  /* 0x0000761003008816 */ /* 0x000fc80000000000 */
[----:B------:R-:W-:-:S04]  /*8ac0*/  PRMT R0, R0, 0x9910, RZ ;  /* 0x0000991000007816 */ /* 0x000fc800000000ff */
[----:B------:R-:W-:-:S13]  /*8ad0*/  ISETP.GT.AND P0, PT, R0, -0x2, PT ;  /* 0xfffffffe0000780c */ /* 0x000fda0003f04270 */
[----:B0-----:R-:W-:Y:S05]  /*8ae0*/  @P0 BRA `(.L_x_180) ;  /* 0x0000000000200947 */ /* 0x001fea0003800000 */
[----:B------:R-:W-:Y:S01]  /*8af0*/  MOV R8, 0x10 ;  /* 0x0000001000087802 */ /* 0x000fe20000000f00 */
[----:B------:R-:W0:Y:S01]  /*8b00*/  LDCU.64 UR4, c[0x4][URZ] ;  /* 0x01000000ff0477ac */ /* 0x000e220008000a00 */
[----:B------:R-:W-:-:S04]  /*8b10*/  CS2R R6, SRZ ;  /* 0x0000000000067805 */ /* 0x000fc8000001ff00 */
[----:B------:R-:W1:Y:S01]  /*8b20*/  LDC.64 R8, c[0x4][R8] ;  /* 0x0100000008087b82 */ /* 0x000e620000000a00 */
[----:B0-----:R-:W-:Y:S02]  /*8b30*/  IMAD.U32 R4, RZ, RZ, UR4 ;  /* 0x00000004ff047e24 */ /* 0x001fe4000f8e00ff */
[----:B------:R-:W-:-:S07]  /*8b40*/  IMAD.U32 R5, RZ, RZ, UR5 ;  /* 0x00000005ff057e24 */ /* 0x000fce000f8e00ff */
[----:B------:R-:W-:-:S07]  /*8b50*/  LEPC R20, `(.L_x_180) ;  /* 0x000000001014794e */ /* 0x000fce0000000000 */
[----:B-1----:R-:W-:Y:S05]  /*8b60*/  CALL.ABS.NOINC R8 ;  /* 0x0000000008007343 */ /* 0x002fea0003c00000 */
.L_x_180:
[----:B------:R-:W-:Y:S05]  /*8b70*/  BSYNC.RECONVERGENT B6 ;  /* 0x0000000000067941 */ /* 0x000fea0003800200 */
.L_x_179:
[----:B------:R-:W-:Y:S02]  /*8b80*/  R2UR UR4, R30 ;  /* 0x000000001e0472ca */ /* 0x000fe400000e0000 */
[----:B------:R-:W-:-:S13]  /*8b90*/  R2UR UR5, R31 ;  /* 0x000000001f0572ca */ /* 0x000fda00000e0000 */
[----:B------:R-:W2:Y:S01]  /*8ba0*/  LD.E.U16 R3, desc[UR4][R36.64+0x2] ;  /* 0x0000020424037980 */ /* 0x000ea2000c101500 */
[----:B------:R-:W-:Y:S01]  /*8bb0*/  VIADD R0, R38, 0x1 ;  /* 0x0000000126007836 */ /* 0x000fe20000000000 */
[----:B------:R-:W-:Y:S04]  /*8bc0*/  BSSY.RECONVERGENT B6, `(.L_x_181) ;  /* 0x0000012000067945 */ /* 0x000fe80003800200 */
[----:B------:R-:W-:-:S13]  /*8bd0*/  ISETP.GE.AND P0, PT, R0, UR36, PT ;  /* 0x0000002400007c0c */ /* 0x000fda000bf06270 */
        /* <DEDUP_REMOVED lines=16> */
.L_x_182:
[----:B------:R-:W-:Y:S05]  /*8ce0*/  BSYNC.RECONVERGENT B6 ;  /* 0x0000000000067941 */ /* 0x000fea0003800200 */
.L_x_181:
        /* <DEDUP_REMOVED lines=22> */
.L_x_184:
[----:B------:R-:W-:Y:S05]  /*8e50*/  BSYNC.RECONVERGENT B6 ;  /* 0x0000000000067941 */ /* 0x000fea0003800200 */
.L_x_183:
        /* <DEDUP_REMOVED lines=22> */
.L_x_186:
[----:B------:R-:W-:Y:S05]  /*8fc0*/  BSYNC.RECONVERGENT B6 ;  /* 0x0000000000067941 */ /* 0x000fea0003800200 */
.L_x_185:
        /* <DEDUP_REMOVED lines=22> */
.L_x_188:
[----:B------:R-:W-:Y:S05]  /*9130*/  BSYNC.RECONVERGENT B6 ;  /* 0x0000000000067941 */ /* 0x000fea0003800200 */
.L_x_187:
        /* <DEDUP_REMOVED lines=22> */
.L_x_190:
[----:B------:R-:W-:Y:S05]  /*92a0*/  BSYNC.RECONVERGENT B6 ;  /* 0x0000000000067941 */ /* 0x000fea0003800200 */
.L_x_189:
        /* <DEDUP_REMOVED lines=22> */
.L_x_192:
[----:B------:R-:W-:Y:S05]  /*9410*/  BSYNC.RECONVERGENT B6 ;  /* 0x0000000000067941 */ /* 0x000fea0003800200 */
.L_x_191:
        /* <DEDUP_REMOVED lines=16> */
[----:B------:R-:W-:Y:S02]  /*9520*/  CS2R R6, SRZ ;  /* 0x0000000000067805 */ /* 0x000fe4000001ff00 */
[----:B------:R1:W2:Y:S01]  /*9530*/  LDC.64 R8, c[0x4][R0] ;  /* 0x0100000000087b82 */ /* 0x0002a20000000a00 */
[----:B0-----:R-:W-:Y:S02]  /*9540*/  IMAD.U32 R4, RZ, RZ, UR4 ;  /* 0x00000004ff047e24 */ /* 0x001fe4000f8e00ff */
[----:B-1----:R-:W-:-:S07]  /*9550*/  IMAD.U32 R5, RZ, RZ, UR5 ;  /* 0x00000005ff057e24 */ /* 0x002fce000f8e00ff */
[----:B------:R-:W-:-:S07]  /*9560*/  LEPC R20, `(.L_x_194) ;  /* 0x000000001014794e */ /* 0x000fce0000000000 */
[----:B--2---:R-:W-:Y:S05]  /*9570*/  CALL.ABS.NOINC R8 ;  /* 0x0000000008007343 */ /* 0x004fea0003c00000 */
.L_x_194:
[----:B------:R-:W-:Y:S05]  /*9580*/  BSYNC.RECONVERGENT B6 ;  /* 0x0000000000067941 */ /* 0x000fea0003800200 */
.L_x_193:
[----:B------:R-:W-:-:S13]  /*9590*/  ISETP.NE.AND P6, PT, R42, RZ, PT ;  /* 0x000000ff2a00720c */ /* 0x000fda0003fc5270 */
[----:B------:R-:W-:Y:S05]  /*95a0*/  @P6 BRA `(.L_x_195) ;  /* 0xfffffff000f86947 */ /* 0x000fea000383ffff */
[----:B------:R-:W-:Y:S05]  /*95b0*/  BSYNC.RECONVERGENT B7 ;  /* 0x0000000000077941 */ /* 0x000fea0003800200 */
.L_x_178:
[----:B------:R-:W-:Y:S01]  /*95c0*/  LOP3.LUT R41, R41, 0x7, RZ, 0xc0, !PT ;  /* 0x0000000729297812 */ /* 0x000fe200078ec0ff */
[----:B------:R-:W-:Y:S03]  /*95d0*/  BSSY.RECONVERGENT B7, `(.L_x_177) ;  /* 0x00000c3000077945 */ /* 0x000fe60003800200 */
[----:B------:R-:W-:-:S13]  /*95e0*/  ISETP.NE.AND P0, PT, R41, RZ, PT ;  /* 0x000000ff2900720c */ /* 0x000fda0003f05270 */
[----:B------:R-:W-:Y:S05]  /*95f0*/  @!P0 BRA `(.L_x_196) ;  /* 0x0000000c00008947 */ /* 0x000fea0003800000 */
[----:B------:R-:W-:-:S13]  /*9600*/  ISETP.GE.U32.AND P0, PT, R41, 0x4, PT ;  /* 0x000000042900780c */ /* 0x000fda0003f06070 */
[----:B------:R-:W-:Y:S05]  /*9610*/  @!P0 BRA `(.L_x_197) ;  /* 0x0000000400908947 */ /* 0x000fea0003800000 */
        /* <DEDUP_REMOVED lines=8> */
[----:B-1----:R-:W-:-:S04]  /*96a0*/  IMAD R38, R38, UR4, R39 ;  /* 0x0000000426267c24 */ /* 0x002fc8000f8e0227 */
[C---:B0-----:R-:W-:Y:S01]  /*96b0*/  IMAD.WIDE R4, R38.reuse, 0x2, R4 ;  /* 0x0000000226047825 */ /* 0x041fe200078e0204 */
        /* <DEDUP_REMOVED lines=17> */
.L_x_199:
[----:B------:R-:W-:Y:S05]  /*97d0*/  BSYNC.RECONVERGENT B6 ;  /* 0x0000000000067941 */ /* 0x000fea0003800200 */
.L_x_198:
[----:B------:R-:W-:Y:S02]  /*97e0*/  R2UR UR4, R30 ;  /* 0x000000001e0472ca */ /* 0x000fe400000e0000 */
[----:B------:R-:W-:Y:S01]  /*97f0*/  R2UR UR5, R31 ;  /* 0x000000001f0572ca */ /* 0x000fe200000e0000 */
[----:B------:R-:W-:Y:S01]  /*9800*/  VIADD R0, R38, 0x1 ;  /* 0x0000000126007836 */ /* 0x000fe20000000000 */
[----:B------:R-:W0:Y:S11]  /*9810*/  LDC.64 R34, c[0x0][0x380] ;  /* 0x0000e000ff227b82 */ /* 0x000e360000000a00 */
[----:B------:R-:W2:Y:S01]  /*9820*/  LD.E.U16 R3, desc[UR4][R36.64+0x2] ;  /* 0x0000020424037980 */ /* 0x000ea2000c101500 */
[----:B------:R-:W-:Y:S01]  /*9830*/  ISETP.GE.AND P0, PT, R0, UR36, PT ;  /* 0x0000002400007c0c */ /* 0x000fe2000bf06270 */
[----:B------:R-:W-:Y:S01]  /*9840*/  BSSY.RECONVERGENT B6, `(.L_x_200) ;  /* 0x0000012000067945 */ /* 0x000fe20003800200 */
[----:B0-----:R-:W-:-:S11]  /*9850*/  IMAD.WIDE R34, R38, 0x2, R34 ;  /* 0x0000000226227825 */ /* 0x001fd600078e0222 */
        /* <DEDUP_REMOVED lines=16> */
.L_x_201:
[----:B------:R-:W-:Y:S05]  /*9960*/  BSYNC.RECONVERGENT B6 ;  /* 0x0000000000067941 */ /* 0x000fea0003800200 */
.L_x_200:
        /* <DEDUP_REMOVED lines=22> */
.L_x_203:
[----:B------:R-:W-:Y:S05]  /*9ad0*/  BSYNC.RECONVERGENT B6 ;  /* 0x0000000000067941 */ /* 0x000fea0003800200 */
.L_x_202:
        /* <DEDUP_REMOVED lines=22> */
.L_x_205:
[----:B------:R-:W-:Y:S05]  /*9c40*/  BSYNC.RECONVERGENT B6 ;  /* 0x0000000000067941 */ /* 0x000fea0003800200 */
.L_x_204:
[----:B------:R-:W-:-:S07]  /*9c50*/  VIADD R39, R39, 0x4 ;  /* 0x0000000427277836 */ /* 0x000fce0000000000 */
.L_x_197:
[----:B------:R-:W0:Y:S02]  /*9c60*/  LDCU UR4, c[0x0][0x3d0] ;  /* 0x00007a00ff0477ac */ /* 0x000e240008000800 */
[----:B0-----:R-:W-:-:S04]  /*9c70*/  ULOP3.LUT UR4, UR4, 0x3, URZ, 0xc0, !UPT ;  /* 0x0000000304047892 */ /* 0x001fc8000f8ec0ff */
        /* <DEDUP_REMOVED lines=32> */
.L_x_208:
[----:B------:R-:W-:Y:S05]  /*9e80*/  BSYNC.RECONVERGENT B6 ;  /* 0x0000000000067941 */ /* 0x000fea0003800200 */
.L_x_207:
        /* <DEDUP_REMOVED lines=24> */
.L_x_210:
[----:B------:R-:W-:Y:S05]  /*a010*/  BSYNC.RECONVERGENT B6 ;  /* 0x0000000000067941 */ /* 0x000fea0003800200 */
.L_x_209:
[----:B------:R-:W-:-:S07]  /*a020*/  VIADD R39, R39, 0x2 ;  /* 0x0000000227277836 */ /* 0x000fce0000000000 */
.L_x_206:
[----:B------:R-:W0:Y:S02]  /*a030*/  LDCU UR4, c[0x0][0x3d0] ;  /* 0x00007a00ff0477ac */ /* 0x000e240008000800 */
[----:B0-----:R-:W-:-:S04]  /*a040*/  ULOP3.LUT UR5, UR4, 0x1, URZ, 0xc0, !UPT ;  /* 0x0000000104057892 */ /* 0x001fc8000f8ec0ff */
[----:B------:R-:W-:-:S09]  /*a050*/  UISETP.NE.U32.AND UP0, UPT, UR5, 0x1, UPT ;  /* 0x000000010500788c */ /* 0x000fd2000bf05070 */
[----:B------:R-:W-:Y:S05]  /*a060*/  BRA.U UP0, `(.L_x_196) ;  /* 0x0000000100647547 */ /* 0x000fea000b800000 */
[----:B------:R-:W-:Y:S01]  /*a070*/  R2UR UR6, R30 ;  /* 0x000000001e0672ca */ /* 0x000fe200000e0000 */
[----:B------:R-:W-:Y:S01]  /*a080*/  IMAD.WIDE.U32 R4, R39, 0x2, R28 ;  /* 0x0000000227047825 */ /* 0x000fe200078e001c */
[----:B------:R-:W-:-:S13]  /*a090*/  R2UR UR7, R31 ;  /* 0x000000001f0772ca */ /* 0x000fda00000e0000 */
[----:B------:R-:W2:Y:S01]  /*a0a0*/  LD.E.U16 R5, desc[UR6][R4.64] ;  /* 0x0000000604057980 */ /* 0x000ea2000c101500 */
[----:B------:R-:W-:-:S04]  /*a0b0*/  VIADD R0, R2, 0x200 ;  /* 0x0000020002007836 */ /* 0x000fc80000000000 */
[----:B------:R-:W-:-:S05]  /*a0c0*/  IMAD R39, R0, UR4, R39 ;  /* 0x0000000400277c24 */ /* 0x000fca000f8e0227 */
[----:B------:R-:W-:-:S13]  /*a0d0*/  ISETP.GE.AND P0, PT, R39, UR36, PT ;  /* 0x0000002427007c0c */ /* 0x000fda000bf06270 */
[----:B------:R-:W0:Y:S01]  /*a0e0*/  @!P0 LDC.64 R6, c[0x0][0x380] ;  /* 0x0000e000ff068b82 */ /* 0x000e220000000a00 */
[----:B------:R-:W-:Y:S02]  /*a0f0*/  @!P0 R2UR UR4, R30 ;  /* 0x000000001e0482ca */ /* 0x000fe400000e0000 */
[----:B------:R-:W-:Y:S01]  /*a100*/  @!P0 R2UR UR5, R31 ;  /* 0x000000001f0582ca */ /* 0x000fe200000e0000 */
[----:B0-----:R-:W-:Y:S01]  /*a110*/  @!P0 IMAD.WIDE R6, R39, 0x2, R6 ;  /* 0x0000000227068825 */ /* 0x001fe200078e0206 */
        /* <DEDUP_REMOVED lines=14> */
.L_x_196:
[----:B------:R-:W-:Y:S05]  /*a200*/  BSYNC.RECONVERGENT B7 ;  /* 0x0000000000077941 */ /* 0x000fea0003800200 */
.L_x_177:
[----:B------:R-:W0:Y:S01]  /*a210*/  LDC R34, c[0x0][0x3d0] ;  /* 0x0000f400ff227b82 */ /* 0x000e220000000800 */
[----:B------:R-:W-:Y:S01]  /*a220*/  MOV R0, 0x18 ;  /* 0x0000001800007802 */ /* 0x000fe20000000f00 */
[----:B------:R-:W-:Y:S02]  /*a230*/  IMAD.MOV.U32 R4, RZ, RZ, R28 ;  /* 0x000000ffff047224 */ /* 0x000fe400078e001c */
[----:B------:R-:W-:-:S04]  /*a240*/  IMAD.MOV.U32 R5, RZ, RZ, R29 ;  /* 0x000000ffff057224 */ /* 0x000fc800078e001d */
[----:B------:R1:W2:Y:S01]  /*a250*/  LDC.64 R6, c[0x4][R0] ;  /* 0x0100000000067b82 */ /* 0x0002a20000000a00 */
[----:B0-----:R-:W-:-:S04]  /*a260*/  ISETP.GE.AND P0, PT, R34, 0x1, PT ;  /* 0x000000012200780c */ /* 0x001fc80003f06270 */
[----:B-1----:R-:W-:-:S09]  /*a270*/  P2R R0, PR, RZ, 0x1 ;  /* 0x00000001ff007803 */ /* 0x002fd20000000000 */
[----:B------:R-:W-:-:S07]  /*a280*/  LEPC R20, `(.L_x_211) ;  /* 0x000000001014794e */ /* 0x000fce0000000000 */
[----:B--2---:R-:W-:Y:S05]  /*a290*/  CALL.ABS.NOINC R6 ;  /* 0x0000000006007343 */ /* 0x004fea0003c00000 */
.L_x_211:
        /* <DEDUP_REMOVED lines=12> */
.L_x_230:
        /* <DEDUP_REMOVED lines=30> */
.L_x_215:
[----:B------:R-:W-:Y:S05]  /*a540*/  BSYNC.RECONVERGENT B6 ;  /* 0x0000000000067941 */ /* 0x000fea0003800200 */
.L_x_214:
        /* <DEDUP_REMOVED lines=22> */
.L_x_217:
[----:B------:R-:W-:Y:S05]  /*a6b0*/  BSYNC.RECONVERGENT B6 ;  /* 0x0000000000067941 */ /* 0x000fea0003800200 */
.L_x_216:
        /* <DEDUP_REMOVED lines=22> */
.L_x_219:
[----:B------:R-:W-:Y:S05]  /*a820*/  BSYNC.RECONVERGENT B6 ;  /* 0x0000000000067941 */ /* 0x000fea0003800200 */
.L_x_218:
        /* <DEDUP_REMOVED lines=22> */
.L_x_221:
[----:B------:R-:W-:Y:S05]  /*a990*/  BSYNC.RECONVERGENT B6 ;  /* 0x0000000000067941 */ /* 0x000fea0003800200 */
.L_x_220:
        /* <DEDUP_REMOVED lines=22> */
.L_x_223:
[----:B------:R-:W-:Y:S05]  /*ab00*/  BSYNC.RECONVERGENT B6 ;  /* 0x0000000000067941 */ /* 0x000fea0003800200 */
.L_x_222:
        /* <DEDUP_REMOVED lines=22> */
.L_x_225:
[----:B------:R-:W-:Y:S05]  /*ac70*/  BSYNC.RECONVERGENT B6 ;  /* 0x0000000000067941 */ /* 0x000fea0003800200 */
.L_x_224:
        /* <DEDUP_REMOVED lines=22> */
.L_x_227:
[----:B------:R-:W-:Y:S05]  /*ade0*/  BSYNC.RECONVERGENT B6 ;  /* 0x0000000000067941 */ /* 0x000fea0003800200 */
.L_x_226:
        /* <DEDUP_REMOVED lines=22> */
.L_x_229:
[----:B------:R-:W-:Y:S05]  /*af50*/  BSYNC.RECONVERGENT B6 ;  /* 0x0000000000067941 */ /* 0x000fea0003800200 */
.L_x_228:
[----:B------:R-:W-:-:S13]  /*af60*/  ISETP.NE.AND P6, PT, R40, RZ, PT ;  /* 0x000000ff2800720c */ /* 0x000fda0003fc5270 */
[----:B------:R-:W-:Y:S05]  /*af70*/  @P6 BRA `(.L_x_230) ;  /* 0xfffffff000f86947 */ /* 0x000fea000383ffff */
[----:B------:R-:W-:Y:S05]  /*af80*/  BSYNC.RECONVERGENT B7 ;  /* 0x0000000000077941 */ /* 0x000fea0003800200 */
.L_x_213:
        /* <DEDUP_REMOVED lines=33> */
.L_x_234:
[----:B------:R-:W-:Y:S05]  /*b1a0*/  BSYNC.RECONVERGENT B6 ;  /* 0x0000000000067941 */ /* 0x000fea0003800200 */
.L_x_233:
        /* <DEDUP_REMOVED lines=22> */
.L_x_236:
[----:B------:R-:W-:Y:S05]  /*b310*/  BSYNC.RECONVERGENT B6 ;  /* 0x0000000000067941 */ /* 0x000fea0003800200 */
.L_x_235:
        /* <DEDUP_REMOVED lines=22> */
.L_x_238:
[----:B------:R-:W-:Y:S05]  /*b480*/  BSYNC.RECONVERGENT B6 ;  /* 0x0000000000067941 */ /* 0x000fea0003800200 */
.L_x_237:
        /* <DEDUP_REMOVED lines=22> */
.L_x_240:
[----:B------:R-:W-:Y:S05]  /*b5f0*/  BSYNC.RECONVERGENT B6 ;  /* 0x0000000000067941 */ /* 0x000fea0003800200 */
.L_x_239:
[----:B------:R-:W-:-:S07]  /*b600*/  VIADD R37, R37, 0x4 ;  /* 0x0000000425257836 */ /* 0x000fce0000000000 */
.L_x_232:
        /* <DEDUP_REMOVED lines=34> */
.L_x_243:
[----:B------:R-:W-:Y:S05]  /*b830*/  BSYNC.RECONVERGENT B6 ;  /* 0x0000000000067941 */ /* 0x000fea0003800200 */
.L_x_242:
        /* <DEDUP_REMOVED lines=22> */
.L_x_245:
[----:B------:R-:W-:Y:S05]  /*b9a0*/  BSYNC.RECONVERGENT B6 ;  /* 0x0000000000067941 */ /* 0x000fea0003800200 */
.L_x_244:
[----:B------:R-:W-:-:S07]  /*b9b0*/  VIADD R37, R37, 0x2 ;  /* 0x0000000225257836 */ /* 0x000fce0000000000 */
.L_x_241:
        /* <DEDUP_REMOVED lines=29> */
.L_x_231:
[----:B------:R-:W-:Y:S05]  /*bb90*/  BSYNC.RECONVERGENT B7 ;  /* 0x0000000000077941 */ /* 0x000fea0003800200 */
.L_x_212:
        /* <DEDUP_REMOVED lines=9> */
.L_x_246:
        /* <DEDUP_REMOVED lines=12> */
.L_x_265:
        /* <DEDUP_REMOVED lines=30> */
.L_x_250:
[----:B------:R-:W-:Y:S05]  /*bed0*/  BSYNC.RECONVERGENT B6 ;  /* 0x0000000000067941 */ /* 0x000fea0003800200 */
.L_x_249:
        /* <DEDUP_REMOVED lines=22> */
.L_x_252:
[----:B------:R-:W-:Y:S05]  /*c040*/  BSYNC.RECONVERGENT B6 ;  /* 0x0000000000067941 */ /* 0x000fea0003800200 */
.L_x_251:
        /* <DEDUP_REMOVED lines=22> */
.L_x_254:
[----:B------:R-:W-:Y:S05]  /*c1b0*/  BSYNC.RECONVERGENT B6 ;  /* 0x0000000000067941 */ /* 0x000fea0003800200 */
.L_x_253:
        /* <DEDUP_REMOVED lines=22> */
.L_x_256:
[----:B------:R-:W-:Y:S05]  /*c320*/  BSYNC.RECONVERGENT B6 ;  /* 0x0000000000067941 */ /* 0x000fea0003800200 */
.L_x_255:
        /* <DEDUP_REMOVED lines=22> */
.L_x_258:
[----:B------:R-:W-:Y:S05]  /*c490*/  BSYNC.RECONVERGENT B6 ;  /* 0x0000000000067941 */ /* 0x000fea0003800200 */
.L_x_257:
        /* <DEDUP_REMOVED lines=22> */
.L_x_260:
[----:B------:R-:W-:Y:S05]  /*c600*/  BSYNC.RECONVERGENT B6 ;  /* 0x0000000000067941 */ /* 0x000fea0003800200 */
.L_x_259:
        /* <DEDUP_REMOVED lines=22> */
.L_x_262:
[----:B------:R-:W-:Y:S05]  /*c770*/  BSYNC.RECONVERGENT B6 ;  /* 0x0000000000067941 */ /* 0x000fea0003800200 */
.L_x_261:
        /* <DEDUP_REMOVED lines=22> */
.L_x_264:
[----:B------:R-:W-:Y:S05]  /*c8e0*/  BSYNC.RECONVERGENT B6 ;  /* 0x0000000000067941 */ /* 0x000fea0003800200 */
.L_x_263:
[----:B------:R-:W-:-:S13]  /*c8f0*/  ISETP.NE.AND P6, PT, R38, RZ, PT ;  /* 0x000000ff2600720c */ /* 0x000fda0003fc5270 */
[----:B------:R-:W-:Y:S05]  /*c900*/  @P6 BRA `(.L_x_265) ;  /* 0xfffffff000f86947 */ /* 0x000fea000383ffff */
[----:B------:R-:W-:Y:S05]  /*c910*/  BSYNC.RECONVERGENT B7 ;  /* 0x0000000000077941 */ /* 0x000fea0003800200 */
.L_x_248:
        /* <DEDUP_REMOVED lines=33> */
.L_x_269:
[----:B------:R-:W-:Y:S05]  /*cb30*/  BSYNC.RECONVERGENT B6 ;  /* 0x0000000000067941 */ /* 0x000fea0003800200 */
.L_x_268:
        /* <DEDUP_REMOVED lines=22> */
.L_x_271:
[----:B------:R-:W-:Y:S05]  /*cca0*/  BSYNC.RECONVERGENT B6 ;  /* 0x0000000000067941 */ /* 0x000fea0003800200 */
.L_x_270:
        /* <DEDUP_REMOVED lines=22> */
.L_x_273:
[----:B------:R-:W-:Y:S05]  /*ce10*/  BSYNC.RECONVERGENT B6 ;  /* 0x0000000000067941 */ /* 0x000fea0003800200 */
.L_x_272:
        /* <DEDUP_REMOVED lines=22> */
.L_x_275:
[----:B------:R-:W-:Y:S05]  /*cf80*/  BSYNC.RECONVERGENT B6 ;  /* 0x0000000000067941 */ /* 0x000fea0003800200 */
.L_x_274:
[----:B------:R-:W-:-:S07]  /*cf90*/  VIADD R35, R35, 0x4 ;  /* 0x0000000423237836 */ /* 0x000fce0000000000 */
.L_x_267:
        /* <DEDUP_REMOVED lines=34> */
.L_x_278:
[----:B------:R-:W-:Y:S05]  /*d1c0*/  BSYNC.RECONVERGENT B6 ;  /* 0x0000000000067941 */ /* 0x000fea0003800200 */
.L_x_277:
        /* <DEDUP_REMOVED lines=22> */
.L_x_280:
[----:B------:R-:W-:Y:S05]  /*d330*/  BSYNC.RECONVERGENT B6 ;  /* 0x0000000000067941 */ /* 0x000fea0003800200 */
.L_x_279:
[----:B------:R-:W-:-:S07]  /*d340*/  VIADD R35, R35, 0x2 ;  /* 0x0000000223237836 */ /* 0x000fce0000000000 */
.L_x_276:
        /* <DEDUP_REMOVED lines=29> */
.L_x_266:
[----:B------:R-:W-:Y:S05]  /*d520*/  BSYNC.RECONVERGENT B7 ;  /* 0x0000000000077941 */ /* 0x000fea0003800200 */
.L_x_247:
        /* <DEDUP_REMOVED lines=9> */
.L_x_281:
        /* <DEDUP_REMOVED lines=12> */
.L_x_300:
        /* <DEDUP_REMOVED lines=30> */
.L_x_285:
[----:B------:R-:W-:Y:S05]  /*d860*/  BSYNC.RECONVERGENT B6 ;  /* 0x0000000000067941 */ /* 0x000fea0003800200 */
.L_x_284:
        /* <DEDUP_REMOVED lines=22> */
.L_x_287:
[----:B------:R-:W-:Y:S05]  /*d9d0*/  BSYNC.RECONVERGENT B6 ;  /* 0x0000000000067941 */ /* 0x000fea0003800200 */
.L_x_286:
        /* <DEDUP_REMOVED lines=22> */
.L_x_289:
[----:B------:R-:W-:Y:S05]  /*db40*/  BSYNC.RECONVERGENT B6 ;  /* 0x0000000000067941 */ /* 0x000fea0003800200 */
.L_x_288:
        /* <DEDUP_REMOVED lines=22> */
.L_x_291:
[----:B------:R-:W-:Y:S05]  /*dcb0*/  BSYNC.RECONVERGENT B6 ;  /* 0x0000000000067941 */ /* 0x000fea0003800200 */
.L_x_290:
        /* <DEDUP_REMOVED lines=22> */
.L_x_293:
[----:B------:R-:W-:Y:S05]  /*de20*/  BSYNC.RECONVERGENT B6 ;  /* 0x0000000000067941 */ /* 0x000fea0003800200 */
.L_x_292:
        /* <DEDUP_REMOVED lines=22> */
.L_x_295:
[----:B------:R-:W-:Y:S05]  /*df90*/  BSYNC.RECONVERGENT B6 ;  /* 0x0000000000067941 */ /* 0x000fea0003800200 */
.L_x_294:
        /* <DEDUP_REMOVED lines=22> */
.L_x_297:
[----:B------:R-:W-:Y:S05]  /*e100*/  BSYNC.RECONVERGENT B6 ;  /* 0x0000000000067941 */ /* 0x000fea0003800200 */
.L_x_296:
        /* <DEDUP_REMOVED lines=22> */
.L_x_299:
[----:B------:R-:W-:Y:S05]  /*e270*/  BSYNC.RECONVERGENT B6 ;  /* 0x0000000000067941 */ /* 0x000fea0003800200 */
.L_x_298:
[----:B------:R-:W-:-:S13]  /*e280*/  ISETP.NE.AND P6, PT, R36, RZ, PT ;  /* 0x000000ff2400720c */ /* 0x000fda0003fc5270 */
[----:B------:R-:W-:Y:S05]  /*e290*/  @P6 BRA `(.L_x_300) ;  /* 0xfffffff000f86947 */ /* 0x000fea000383ffff */
[----:B------:R-:W-:Y:S05]  /*e2a0*/  BSYNC.RECONVERGENT B7 ;  /* 0x0000000000077941 */ /* 0x000fea0003800200 */
.L_x_283:
        /* <DEDUP_REMOVED lines=33> */
.L_x_304:
[----:B------:R-:W-:Y:S05]  /*e4c0*/  BSYNC.RECONVERGENT B6 ;  /* 0x0000000000067941 */ /* 0x000fea0003800200 */
.L_x_303:
        /* <DEDUP_REMOVED lines=22> */
.L_x_306:
[----:B------:R-:W-:Y:S05]  /*e630*/  BSYNC.RECONVERGENT B6 ;  /* 0x0000000000067941 */ /* 0x000fea0003800200 */
.L_x_305:
        /* <DEDUP_REMOVED lines=22> */
.L_x_308:
[----:B------:R-:W-:Y:S05]  /*e7a0*/  BSYNC.RECONVERGENT B6 ;  /* 0x0000000000067941 */ /* 0x000fea0003800200 */
.L_x_307:
        /* <DEDUP_REMOVED lines=22> */
.L_x_310:
[----:B------:R-:W-:Y:S05]  /*e910*/  BSYNC.RECONVERGENT B6 ;  /* 0x0000000000067941 */ /* 0x000fea0003800200 */
.L_x_309:
[----:B------:R-:W-:-:S07]  /*e920*/  VIADD R29, R29, 0x4 ;  /* 0x000000041d1d7836 */ /* 0x000fce0000000000 */
.L_x_302:
        /* <DEDUP_REMOVED lines=34> */
.L_x_313:
[----:B------:R-:W-:Y:S05]  /*eb50*/  BSYNC.RECONVERGENT B6 ;  /* 0x0000000000067941 */ /* 0x000fea0003800200 */
.L_x_312:
        /* <DEDUP_REMOVED lines=22> */
.L_x_315:
[----:B------:R-:W-:Y:S05]  /*ecc0*/  BSYNC.RECONVERGENT B6 ;  /* 0x0000000000067941 */ /* 0x000fea0003800200 */
.L_x_314:
[----:B------:R-:W-:-:S07]  /*ecd0*/  VIADD R29, R29, 0x2 ;  /* 0x000000021d1d7836 */ /* 0x000fce0000000000 */
.L_x_311:
        /* <DEDUP_REMOVED lines=29> */
.L_x_301:
[----:B------:R-:W-:Y:S05]  /*eeb0*/  BSYNC.RECONVERGENT B7 ;  /* 0x0000000000077941 */ /* 0x000fea0003800200 */
.L_x_282:
        /* <DEDUP_REMOVED lines=9> */
.L_x_316:
[----:B------:R-:W-:-:S13]  /*ef50*/  ISETP.GE.AND P6, PT, R24, 0x1, PT ;  /* 0x000000011800780c */ /* 0x000fda0003fc6270 */
[----:B------:R-:W-:Y:S05]  /*ef60*/  @!P6 BRA `(.L_x_317) ;  /* 0x00000018002ce947 */ /* 0x000fea0003800000 */
[----:B------:R-:W0:Y:S01]  /*ef70*/  LDC R34, c[0x0][0x3d0] ;  /* 0x0000f400ff227b82 */ /* 0x000e220000000800 */
[----:B------:R-:W-:Y:S02]  /*ef80*/  VIADD R26, R2, 0xa00 ;  /* 0x00000a00021a7836 */ /* 0x000fe40000000000 */
        /* <DEDUP_REMOVED lines=9> */
.L_x_335:
[----:B------:R-:W-:Y:S01]  /*f020*/  R2UR UR4, R30 ;  /* 0x000000001e0472ca */ /* 0x000fe200000e0000 */
[----:B------:R-:W-:Y:S01]  /*f030*/  IMAD.WIDE.U32 R24, R29, 0x2, R18 ;  /* 0x000000021d187825 */ /* 0x000fe200078e0012 */
[----:B------:R-:W-:Y:S01]  /*f040*/  R2UR UR5, R31 ;  /* 0x000000001f0572ca */ /* 0x000fe200000e0000 */
[----:B------:R-:W0:-:S12]  /*f050*/  LDC.64 R16, c[0x0][0x380] ;  /* 0x0000e000ff107b82 */ /* 0x000e180000000a00 */
[----:B------:R-:W2:Y:S01]  /*f060*/  LD.E.U16 R3, desc[UR4][R24.64] ;  /* 0x0000000418037980 */ /* 0x000ea2000c101500 */
[----:B------:R-:W1:Y:S01]  /*f070*/  LDCU UR4, c[0x0][0x3d0] ;  /* 0x00007a00ff0477ac */ /* 0x000e620008000800 */
[----:B------:R-:W-:Y:S01]  /*f080*/  BSSY.RECONVERGENT B6, `(.L_x_319) ;  /* 0x0000017000067945 */ /* 0x000fe20003800200 */
[----:B-1----:R-:W-:Y:S02]  /*f090*/  IMAD R28, R26, UR4, R29 ;  /* 0x000000041a1c7c24 */ /* 0x002fe4000f8e021d */
[----:B------:R-:W-:Y:S02]  /*f0a0*/  VIADD R29, R29, 0x8 ;  /* 0x000000081d1d7836 */ /* 0x000fe40000000000 */
[C---:B0-----:R-:W-:Y:S01]  /*f0b0*/  IMAD.WIDE R16, R28.reuse, 0x2, R16 ;  /* 0x000000021c107825 */ /* 0x041fe200078e0210 */
[----:B------:R-:W-:Y:S02]  /*f0c0*/  ISETP.GE.AND P0, PT, R28, UR36, PT ;  /* 0x000000241c007c0c */ /* 0x000fe4000bf06270 */
        /* <DEDUP_REMOVED lines=18> */
.L_x_320:
[----:B------:R-:W-:Y:S05]  /*f1f0*/  BSYNC.RECONVERGENT B6 ;  /* 0x0000000000067941 */ /* 0x000fea0003800200 */
.L_x_319:
        /* <DEDUP_REMOVED lines=22> */
.L_x_322:
[----:B------:R-:W-:Y:S05]  /*f360*/  BSYNC.RECONVERGENT B6 ;  /* 0x0000000000067941 */ /* 0x000fea0003800200 */
.L_x_321:
        /* <DEDUP_REMOVED lines=22> */
.L_x_324:
[----:B------:R-:W-:Y:S05]  /*f4d0*/  BSYNC.RECONVERGENT B6 ;  /* 0x0000000000067941 */ /* 0x000fea0003800200 */
.L_x_323:
        /* <DEDUP_REMOVED lines=22> */
.L_x_326:
[----:B------:R-:W-:Y:S05]  /*f640*/  BSYNC.RECONVERGENT B6 ;  /* 0x0000000000067941 */ /* 0x000fea0003800200 */
.L_x_325:
        /* <DEDUP_REMOVED lines=22> */
.L_x_328:
[----:B------:R-:W-:Y:S05]  /*f7b0*/  BSYNC.RECONVERGENT B6 ;  /* 0x0000000000067941 */ /* 0x000fea0003800200 */
.L_x_327:
        /* <DEDUP_REMOVED lines=22> */
.L_x_330:
[----:B------:R-:W-:Y:S05]  /*f920*/  BSYNC.RECONVERGENT B6 ;  /* 0x0000000000067941 */ /* 0x000fea0003800200 */
.L_x_329:
        /* <DEDUP_REMOVED lines=22> */
.L_x_332:
[----:B------:R-:W-:Y:S05]  /*fa90*/  BSYNC.RECONVERGENT B6 ;  /* 0x0000000000067941 */ /* 0x000fea0003800200 */
.L_x_331:
        /* <DEDUP_REMOVED lines=22> */
.L_x_334:
[----:B------:R-:W-:Y:S05]  /*fc00*/  BSYNC.RECONVERGENT B6 ;  /* 0x0000000000067941 */ /* 0x000fea0003800200 */
.L_x_333:
[----:B------:R-:W-:-:S13]  /*fc10*/  ISETP.NE.AND P6, PT, R35, RZ, PT ;  /* 0x000000ff2300720c */ /* 0x000fda0003fc5270 */
[----:B------:R-:W-:Y:S05]  /*fc20*/  @P6 BRA `(.L_x_335) ;  /* 0xfffffff000fc6947 */ /* 0x000fea000383ffff */
[----:B------:R-:W-:Y:S05]  /*fc30*/  BSYNC.RECONVERGENT B7 ;  /* 0x0000000000077941 */ /* 0x000fea0003800200 */
.L_x_318:
        /* <DEDUP_REMOVED lines=12> */
[----:B------:R-:W-:Y:S01]  /*fd00*/  BSSY.RECONVERGENT B6, `(.L_x_338) ;  /* 0x0000014000067945 */ /* 0x000fe20003800200 */
        /* <DEDUP_REMOVED lines=19> */
.L_x_339:
[----:B------:R-:W-:Y:S05]  /*fe40*/  BSYNC.RECONVERGENT B6 ;  /* 0x0000000000067941 */ /* 0x000fea0003800200 */
.L_x_338:
        /* <DEDUP_REMOVED lines=22> */
.L_x_341:
[----:B------:R-:W-:Y:S05]  /*ffb0*/  BSYNC.RECONVERGENT B6 ;  /* 0x0000000000067941 */ /* 0x000fea0003800200 */
.L_x_340:
        /* <DEDUP_REMOVED lines=22> */
.L_x_343:
[----:B------:R-:W-:Y:S05]  /*10120*/  BSYNC.RECONVERGENT B6 ;  /* 0x0000000000067941 */ /* 0x000fea0003800200 */
.L_x_342:
        /* <DEDUP_REMOVED lines=22> */
.L_x_345:
[----:B------:R-:W-:Y:S05]  /*10290*/  BSYNC.RECONVERGENT B6 ;  /* 0x0000000000067941 */ /* 0x000fea0003800200 */
.L_x_344:
[----:B------:R-:W-:-:S07]  /*102a0*/  VIADD R27, R27, 0x4 ;  /* 0x000000041b1b7836 */ /* 0x000fce0000000000 */
.L_x_337:
        /* <DEDUP_REMOVED lines=33> */
.L_x_348:
[----:B------:R-:W-:Y:S05]  /*104c0*/  BSYNC.RECONVERGENT B6 ;  /* 0x0000000000067941 */ /* 0x000fea0003800200 */
.L_x_347:
        /* <DEDUP_REMOVED lines=22> */
.L_x_350:
[----:B------:R-:W-:Y:S05]  /*10630*/  BSYNC.RECONVERGENT B6 ;  /* 0x0000000000067941 */ /* 0x000fea0003800200 */
.L_x_349:
[----:B------:R-:W-:-:S07]  /*10640*/  VIADD R27, R27, 0x2 ;  /* 0x000000021b1b7836 */ /* 0x000fce0000000000 */
.L_x_346:
        /* <DEDUP_REMOVED lines=28> */
.L_x_336:
[----:B------:R-:W-:Y:S05]  /*10810*/  BSYNC.RECONVERGENT B7 ;  /* 0x0000000000077941 */ /* 0x000fea0003800200 */
.L_x_317:
        /* <DEDUP_REMOVED lines=9> */
.L_x_351:
        /* <DEDUP_REMOVED lines=13> */
.L_x_370:
        /* <DEDUP_REMOVED lines=29> */
.L_x_355:
[----:B------:R-:W-:Y:S05]  /*10b50*/  BSYNC.RECONVERGENT B6 ;  /* 0x0000000000067941 */ /* 0x000fea0003800200 */
.L_x_354:
        /* <DEDUP_REMOVED lines=22> */
.L_x_357:
[----:B------:R-:W-:Y:S05]  /*10cc0*/  BSYNC.RECONVERGENT B6 ;  /* 0x0000000000067941 */ /* 0x000fea0003800200 */
.L_x_356:
        /* <DEDUP_REMOVED lines=22> */
.L_x_359:
[----:B------:R-:W-:Y:S05]  /*10e30*/  BSYNC.RECONVERGENT B6 ;  /* 0x0000000000067941 */ /* 0x000fea0003800200 */
.L_x_358:
        /* <DEDUP_REMOVED lines=22> */
.L_x_361:
[----:B------:R-:W-:Y:S05]  /*10fa0*/  BSYNC.RECONVERGENT B6 ;  /* 0x0000000000067941 */ /* 0x000fea0003800200 */
.L_x_360:
        /* <DEDUP_REMOVED lines=22> */
.L_x_363:
[----:B------:R-:W-:Y:S05]  /*11110*/  BSYNC.RECONVERGENT B6 ;  /* 0x0000000000067941 */ /* 0x000fea0003800200 */
.L_x_362:
        /* <DEDUP_REMOVED lines=22> */
.L_x_365:
[----:B------:R-:W-:Y:S05]  /*11280*/  BSYNC.RECONVERGENT B6 ;  /* 0x0000000000067941 */ /* 0x000fea0003800200 */
.L_x_364:
        /* <DEDUP_REMOVED lines=22> */
.L_x_367:
[----:B------:R-:W-:Y:S05]  /*113f0*/  BSYNC.RECONVERGENT B6 ;  /* 0x0000000000067941 */ /* 0x000fea0003800200 */
.L_x_366:
        /* <DEDUP_REMOVED lines=22> */
.L_x_369:
[----:B------:R-:W-:Y:S05]  /*11560*/  BSYNC.RECONVERGENT B6 ;  /* 0x0000000000067941 */ /* 0x000fea0003800200 */
.L_x_368:
[----:B------:R-:W-:-:S13]  /*11570*/  ISETP.NE.AND P6, PT, R29, RZ, PT ;  /* 0x000000ff1d00720c */ /* 0x000fda0003fc5270 */
[----:B------:R-:W-:Y:S05]  /*11580*/  @P6 BRA `(.L_x_370) ;  /* 0xfffffff000fc6947 */ /* 0x000fea000383ffff */
[----:B------:R-:W-:Y:S05]  /*11590*/  BSYNC.RECONVERGENT B7 ;  /* 0x0000000000077941 */ /* 0x000fea0003800200 */
.L_x_353:
        /* <DEDUP_REMOVED lines=32> */
.L_x_374:
[----:B------:R-:W-:Y:S05]  /*117a0*/  BSYNC.RECONVERGENT B6 ;  /* 0x0000000000067941 */ /* 0x000fea0003800200 */
.L_x_373:
        /* <DEDUP_REMOVED lines=22> */
.L_x_376:
[----:B------:R-:W-:Y:S05]  /*11910*/  BSYNC.RECONVERGENT B6 ;  /* 0x0000000000067941 */ /* 0x000fea0003800200 */
.L_x_375:
        /* <DEDUP_REMOVED lines=22> */
.L_x_378:
[----:B------:R-:W-:Y:S05]  /*11a80*/  BSYNC.RECONVERGENT B6 ;  /* 0x0000000000067941 */ /* 0x000fea0003800200 */
.L_x_377:
        /* <DEDUP_REMOVED lines=22> */
.L_x_380:
[----:B------:R-:W-:Y:S05]  /*11bf0*/  BSYNC.RECONVERGENT B6 ;  /* 0x0000000000067941 */ /* 0x000fea0003800200 */
.L_x_379:
[----:B------:R-:W-:-:S07]  /*11c00*/  VIADD R25, R25, 0x4 ;  /* 0x0000000419197836 */ /* 0x000fce0000000000 */
.L_x_372:
        /* <DEDUP_REMOVED lines=33> */
.L_x_383:
[----:B------:R-:W-:Y:S05]  /*11e20*/  BSYNC.RECONVERGENT B6 ;  /* 0x0000000000067941 */ /* 0x000fea0003800200 */
.L_x_382:
        /* <DEDUP_REMOVED lines=22> */
.L_x_385:
[----:B------:R-:W-:Y:S05]  /*11f90*/  BSYNC.RECONVERGENT B6 ;  /* 0x0000000000067941 */ /* 0x000fea0003800200 */
.L_x_384:
[----:B------:R-:W-:-:S07]  /*11fa0*/  VIADD R25, R25, 0x2 ;  /* 0x0000000219197836 */ /* 0x000fce0000000000 */
.L_x_381:
        /* <DEDUP_REMOVED lines=28> */
.L_x_371:
[----:B------:R-:W-:Y:S05]  /*12170*/  BSYNC.RECONVERGENT B7 ;  /* 0x0000000000077941 */ /* 0x000fea0003800200 */
.L_x_352:
        /* <DEDUP_REMOVED lines=9> */
.L_x_386:
        /* <DEDUP_REMOVED lines=13> */
.L_x_405:
        /* <DEDUP_REMOVED lines=29> */
.L_x_390:
[----:B------:R-:W-:Y:S05]  /*124b0*/  BSYNC.RECONVERGENT B6 ;  /* 0x0000000000067941 */ /* 0x000fea0003800200 */
.L_x_389:
        /* <DEDUP_REMOVED lines=22> */
.L_x_392:
[----:B------:R-:W-:Y:S05]  /*12620*/  BSYNC.RECONVERGENT B6 ;  /* 0x0000000000067941 */ /* 0x000fea0003800200 */
.L_x_391:
        /* <DEDUP_REMOVED lines=22> */
.L_x_394:
[----:B------:R-:W-:Y:S05]  /*12790*/  BSYNC.RECONVERGENT B6 ;  /* 0x0000000000067941 */ /* 0x000fea0003800200 */
.L_x_393:
        /* <DEDUP_REMOVED lines=22> */
.L_x_396:
[----:B------:R-:W-:Y:S05]  /*12900*/  BSYNC.RECONVERGENT B6 ;  /* 0x0000000000067941 */ /* 0x000fea0003800200 */
.L_x_395:
        /* <DEDUP_REMOVED lines=22> */
.L_x_398:
[----:B------:R-:W-:Y:S05]  /*12a70*/  BSYNC.RECONVERGENT B6 ;  /* 0x0000000000067941 */ /* 0x000fea0003800200 */
.L_x_397:
        /* <DEDUP_REMOVED lines=22> */
.L_x_400:
[----:B------:R-:W-:Y:S05]  /*12be0*/  BSYNC.RECONVERGENT B6 ;  /* 0x0000000000067941 */ /* 0x000fea0003800200 */
.L_x_399:
        /* <DEDUP_REMOVED lines=22> */
.L_x_402:
[----:B------:R-:W-:Y:S05]  /*12d50*/  BSYNC.RECONVERGENT B6 ;  /* 0x0000000000067941 */ /* 0x000fea0003800200 */
.L_x_401:
        /* <DEDUP_REMOVED lines=22> */
.L_x_404:
[----:B------:R-:W-:Y:S05]  /*12ec0*/  BSYNC.RECONVERGENT B6 ;  /* 0x0000000000067941 */ /* 0x000fea0003800200 */
.L_x_403:
[----:B------:R-:W-:-:S13]  /*12ed0*/  ISETP.NE.AND P6, PT, R26, RZ, PT ;  /* 0x000000ff1a00720c */ /* 0x000fda0003fc5270 */
[----:B------:R-:W-:Y:S05]  /*12ee0*/  @P6 BRA `(.L_x_405) ;  /* 0xfffffff000fc6947 */ /* 0x000fea000383ffff */
[----:B------:R-:W-:Y:S05]  /*12ef0*/  BSYNC.RECONVERGENT B7 ;  /* 0x0000000000077941 */ /* 0x000fea0003800200 */
.L_x_388:
        /* <DEDUP_REMOVED lines=32> */
.L_x_409:
[----:B------:R-:W-:Y:S05]  /*13100*/  BSYNC.RECONVERGENT B6 ;  /* 0x0000000000067941 */ /* 0x000fea0003800200 */
.L_x_408:
        /* <DEDUP_REMOVED lines=22> */
.L_x_411:
[----:B------:R-:W-:Y:S05]  /*13270*/  BSYNC.RECONVERGENT B6 ;  /* 0x0000000000067941 */ /* 0x000fea0003800200 */
.L_x_410:
        /* <DEDUP_REMOVED lines=22> */
.L_x_413:
[----:B------:R-:W-:Y:S05]  /*133e0*/  BSYNC.RECONVERGENT B6 ;  /* 0x0000000000067941 */ /* 0x000fea0003800200 */
.L_x_412:
        /* <DEDUP_REMOVED lines=22> */
.L_x_415:
[----:B------:R-:W-:Y:S05]  /*13550*/  BSYNC.RECONVERGENT B6 ;  /* 0x0000000000067941 */ /* 0x000fea0003800200 */
.L_x_414:
[----:B------:R-:W-:-:S07]  /*13560*/  VIADD R23, R23, 0x4 ;  /* 0x0000000417177836 */ /* 0x000fce0000000000 */
.L_x_407:
        /* <DEDUP_REMOVED lines=33> */
.L_x_418:
[----:B------:R-:W-:Y:S05]  /*13780*/  BSYNC.RECONVERGENT B6 ;  /* 0x0000000000067941 */ /* 0x000fea0003800200 */
.L_x_417:
        /* <DEDUP_REMOVED lines=22> */
.L_x_420:
[----:B------:R-:W-:Y:S05]  /*138f0*/  BSYNC.RECONVERGENT B6 ;  /* 0x0000000000067941 */ /* 0x000fea0003800200 */
.L_x_419:
[----:B------:R-:W-:-:S07]  /*13900*/  VIADD R23, R23, 0x2 ;  /* 0x0000000217177836 */ /* 0x000fce0000000000 */
.L_x_416:
        /* <DEDUP_REMOVED lines=28> */
.L_x_406:
[----:B------:R-:W-:Y:S05]  /*13ad0*/  BSYNC.RECONVERGENT B7 ;  /* 0x0000000000077941 */ /* 0x000fea0003800200 */
.L_x_387:
[----:B------:R-:W-:Y:S01]  /*13ae0*/  MOV R0, 0x18 ;  /* 0x0000001800007802 */ /* 0x000fe20000000f00 */
[----:B------:R-:W-:Y:S02]  /*13af0*/  IMAD.MOV.U32 R4, RZ, RZ, R32 ;  /* 0x000000ffff047224 */ /* 0x000fe400078e0020 */
[----:B------:R-:W-:Y:S01]  /*13b00*/  IMAD.MOV.U32 R5, RZ, RZ, R33 ;  /* 0x000000ffff057224 */ /* 0x000fe200078e0021 */
[----:B------:R0:W1:Y:S06]  /*13b10*/  LDC.64 R2, c[0x4][R0] ;  /* 0x0100000000027b82 */ /* 0x00006c0000000a00 */
[----:B------:R-:W-:-:S07]  /*13b20*/  LEPC R20, `(.L_x_421) ;  /* 0x000000001014794e */ /* 0x000fce0000000000 */
[----:B01----:R-:W-:Y:S05]  /*13b30*/  CALL.ABS.NOINC R2 ;  /* 0x0000000002007343 */ /* 0x003fea0003c00000 */
.L_x_421:
[----:B------:R-:W-:Y:S05]  /*13b40*/  EXIT ;  /* 0x000000000000794d */ /* 0x000fea0003800000 */
.L_x_422:
        /* <DEDUP_REMOVED lines=11> */
.L_x_424:


//--------------------- .nv.global.init           --------------------------
	.section	.nv.global.init,"aw",@progbits
.nv.global.init:
	.type		$str,@object
	.size		$str,(.L_0 - $str)
$str:
        /*0000*/ 	.byte	0x3f, 0x3f, 0x3f, 0x0a, 0x00
.L_0:


//--------------------- .nv.shared._Z22TraceTable_kernel_fastPsPiiiiiiiS0_S0_S0_S0_i --------------------------
	.section	.nv.shared._Z22TraceTable_kernel_fastPsPiiiiiiiS0_S0_S0_S0_i,"aw",@nobits
	.sectionflags	@""
	.align	4
.nv.shared._Z22TraceTable_kernel_fastPsPiiiiiiiS0_S0_S0_S0_i:
	.zero		6656


//--------------------- .nv.shared.reserved.0     --------------------------
	.section	.nv.shared.reserved.0,"aw",@nobits
	.weak		__nv_reservedSMEM_offset_0_alias
	.size		__nv_reservedSMEM_offset_0_alias, 0, 64
	.other		__nv_reservedSMEM_offset_0_alias,@"STO_CUDA_RESERVED_SHARED STV_DEFAULT"
__nv_reservedSMEM_offset_0_alias:
	.zero		0
	.zero		64


//--------------------- .nv.shared._Z17TraceTable_kernelPsPiiiiiiiiS0_S0_S0_S0_i --------------------------
	.section	.nv.shared._Z17TraceTable_kernelPsPiiiiiiiiS0_S0_S0_S0_i,"aw",@nobits
	.sectionflags	@""
	.align	4
.nv.shared._Z17TraceTable_kernelPsPiiiiiiiiS0_S0_S0_S0_i:
	.zero		6656


//--------------------- .nv.constant0._Z22TraceTable_kernel_fastPsPiiiiiiiS0_S0_S0_S0_i --------------------------
	.section	.nv.constant0._Z22TraceTable_kernel_fastPsPiiiiiiiS0_S0_S0_S0_i,"a",@progbits
	.sectionflags	@""
	.align	4
.nv.constant0._Z22TraceTable_kernel_fastPsPiiiiiiiS0_S0_S0_S0_i:
	.zero		972


//--------------------- .nv.constant0._Z17TraceTable_kernelPsPiiiiiiiiS0_S0_S0_S0_i --------------------------
	.section	.nv.constant0._Z17TraceTable_kernelPsPiiiiiiiiS0_S0_S0_S0_i,"a",@progbits
	.sectionflags	@""
	.align	4
.nv.constant0._Z17TraceTable_kernelPsPiiiiiiiiS0_S0_S0_S0_i:
	.zero		980


//--------------------- SYMBOLS --------------------------

	.type		.nv.reservedSmem.offset0,@object
	.size		.nv.reservedSmem.offset0,0x4
	.type		.nv.reservedSmem.cap,@object
	.size		.nv.reservedSmem.cap,0x4
	.type		malloc,@function
	.type		vprintf,@function
	.type		free,@function
